	.headerflags	@"EF_CUDA_TEXMODE_UNIFIED EF_CUDA_64BIT_ADDRESS EF_CUDA_SM80 EF_CUDA_VIRTUAL_SM(EF_CUDA_SM80)"
	.elftype	@"ET_EXEC"


//--------------------- .nv.info                  --------------------------
	.section	.nv.info,"",@"SHT_CUDA_INFO"
	.align	4


	//----- nvinfo : EIATTR_REGCOUNT
	.align		4
        /*0000*/ 	.byte	0x04, 0x2f
        /*0002*/ 	.short	(.L_1 - .L_0)
	.align		4
.L_0:
        /*0004*/ 	.word	index@(candidate5)
        /*0008*/ 	.word	0x00000080


	//----- nvinfo : EIATTR_MAX_STACK_SIZE
	.align		4
.L_1:
        /*000c*/ 	.byte	0x04, 0x23
        /*000e*/ 	.short	(.L_3 - .L_2)
	.align		4
.L_2:
        /*0010*/ 	.word	index@(candidate5)
        /*0014*/ 	.word	0x00000000


	//----- nvinfo : EIATTR_MIN_STACK_SIZE
	.align		4
.L_3:
        /*0018*/ 	.byte	0x04, 0x12
        /*001a*/ 	.short	(.L_5 - .L_4)
	.align		4
.L_4:
        /*001c*/ 	.word	index@(candidate5)
        /*0020*/ 	.word	0x00000000


	//----- nvinfo : EIATTR_FRAME_SIZE
	.align		4
.L_5:
        /*0024*/ 	.byte	0x04, 0x11
        /*0026*/ 	.short	(.L_7 - .L_6)
	.align		4
.L_6:
        /*0028*/ 	.word	index@(candidate5)
        /*002c*/ 	.word	0x00000000
.L_7:


//--------------------- .nv.info.candidate5       --------------------------
	.section	.nv.info.candidate5,"",@"SHT_CUDA_INFO"
	.align	4


	//----- nvinfo : EIATTR_CUDA_API_VERSION
	.align		4
        /*0000*/ 	.byte	0x04, 0x37
        /*0002*/ 	.short	(.L_9 - .L_8)
.L_8:
        /*0004*/ 	.word	0x00000075


	//----- nvinfo : EIATTR_SW2861232_WAR
	.align		4
.L_9:
        /*0008*/ 	.byte	0x01, 0x35
	.zero		2


	//----- nvinfo : EIATTR_PARAM_CBANK
	.align		4
        /*000c*/ 	.byte	0x04, 0x0a
        /*000e*/ 	.short	(.L_11 - .L_10)
	.align		4
.L_10:
        /*0010*/ 	.word	index@(.nv.constant0.candidate5)
        /*0014*/ 	.short	0x0160
        /*0016*/ 	.short	0x0018


	//----- nvinfo : EIATTR_CBANK_PARAM_SIZE
	.align		4
.L_11:
        /*0018*/ 	.byte	0x03, 0x19
        /*001a*/ 	.short	0x0018


	//----- nvinfo : EIATTR_KPARAM_INFO
	.align		4
        /*001c*/ 	.byte	0x04, 0x17
        /*001e*/ 	.short	(.L_13 - .L_12)
.L_12:
        /*0020*/ 	.word	0x00000000
        /*0024*/ 	.short	0x0002
        /*0026*/ 	.short	0x0010
        /*0028*/ 	.byte	0x00, 0xf0, 0x21, 0x00


	//----- nvinfo : EIATTR_KPARAM_INFO
	.align		4
.L_13:
        /*002c*/ 	.byte	0x04, 0x17
        /*002e*/ 	.short	(.L_15 - .L_14)
.L_14:
        /*0030*/ 	.word	0x00000000
        /*0034*/ 	.short	0x0001
        /*0036*/ 	.short	0x0008
        /*0038*/ 	.byte	0x00, 0xf0, 0x21, 0x00


	//----- nvinfo : EIATTR_KPARAM_INFO
	.align		4
.L_15:
        /*003c*/ 	.byte	0x04, 0x17
        /*003e*/ 	.short	(.L_17 - .L_16)
.L_16:
        /*0040*/ 	.word	0x00000000
        /*0044*/ 	.short	0x0000
        /*0046*/ 	.short	0x0000
        /*0048*/ 	.byte	0x00, 0xf0, 0x21, 0x00


	//----- nvinfo : EIATTR_MAXREG_COUNT
	.align		4
.L_17:
        /*004c*/ 	.byte	0x03, 0x1b
        /*004e*/ 	.short	0x00ff


	//----- nvinfo : EIATTR_EXIT_INSTR_OFFSETS
	.align		4
        /*0050*/ 	.byte	0x04, 0x1c
        /*0052*/ 	.short	(.L_19 - .L_18)


	//   ....[0]....
.L_18:
        /*0054*/ 	.word	0x00009690


	//----- nvinfo : EIATTR_MAX_THREADS
	.align		4
.L_19:
        /*0058*/ 	.byte	0x04, 0x05
        /*005a*/ 	.short	(.L_21 - .L_20)
.L_20:
        /*005c*/ 	.word	0x00000100
        /*0060*/ 	.word	0x00000001
        /*0064*/ 	.word	0x00000001
.L_21:


//--------------------- .nv.rel.action            --------------------------
	.section	.nv.rel.action,"",@"SHT_CUDA_RELOCINFO"
	.align	8
	.sectionentsize	8
        /*0000*/ 	.byte	0x4b, 0x00, 0x00, 0x00, 0x00, 0x00, 0x00, 0x00, 0x00, 0x02, 0x02, 0x08, 0x10, 0x0a, 0x2f, 0x22
        /* <DEDUP_REMOVED lines=13> */


//--------------------- .nv.constant0.candidate5  --------------------------
	.section	.nv.constant0.candidate5,"a",@progbits
	.align	4
.nv.constant0.candidate5:
	.zero		376


//--------------------- .text.candidate5          --------------------------
	.section	.text.candidate5,"ax",@progbits
	.sectionflags	@"SHF_BARRIERS=1"
	.sectioninfo	@"SHI_REGISTERS=128"
	.align	128
        .global         candidate5
        .type           candidate5,@function
        .size           candidate5,(.L_x_3 - candidate5)
        .other          candidate5,@"STO_CUDA_ENTRY STV_DEFAULT"
candidate5:
.text.candidate5:
[----:B------:R-:W-:-:S02]  /*0000*/  MOV R1, c[0x0][0x28] ;  /* 0x00000a0000017a02 */ /* 0x000fc40000000f00 */
[----:B------:R-:W0:Y:S01]  /*0010*/  S2R R3, SR_TID.X ;  /* 0x0000000000037919 */ /* 0x000e220000002100 */
[----:B------:R-:W-:Y:S01]  /*0020*/  HFMA2.MMA R4, -RZ, RZ, 0, 0 ;  /* 0x00000000ff047435 */ /* 0x000fe200000001ff */
[----:B------:R-:W-:Y:S01]  /*0030*/  MOV R8, RZ ;  /* 0x000000ff00087202 */ /* 0x000fe20000000f00 */
[----:B------:R-:W-:Y:S01]  /*0040*/  HFMA2.MMA R6, -RZ, RZ, 0, 0 ;  /* 0x00000000ff067435 */ /* 0x000fe200000001ff */
[----:B------:R-:W1:Y:S01]  /*0050*/  S2R R5, SR_CTAID.X ;  /* 0x0000000000057919 */ /* 0x000e620000002500 */
[----:B------:R-:W-:Y:S01]  /*0060*/  MOV R2, RZ ;  /* 0x000000ff00027202 */ /* 0x000fe20000000f00 */
[----:B------:R-:W-:Y:S01]  /*0070*/  HFMA2.MMA R10, -RZ, RZ, 0, 0 ;  /* 0x00000000ff0a7435 */ /* 0x000fe200000001ff */
[----:B------:R-:W-:Y:S01]  /*0080*/  MOV R12, RZ ;  /* 0x000000ff000c7202 */ /* 0x000fe20000000f00 */
[----:B------:R-:W-:Y:S01]  /*0090*/  HFMA2.MMA R16, -RZ, RZ, 0, 0 ;  /* 0x00000000ff107435 */ /* 0x000fe200000001ff */
[----:B------:R-:W-:Y:S01]  /*00a0*/  MOV R14, RZ ;  /* 0x000000ff000e7202 */ /* 0x000fe20000000f00 */
[----:B------:R-:W-:Y:S01]  /*00b0*/  HFMA2.MMA R79, -RZ, RZ, 0, 0 ;  /* 0x00000000ff4f7435 */ /* 0x000fe200000001ff */
[----:B------:R-:W-:Y:S01]  /*00c0*/  CS2R R110, SRZ ;  /* 0x00000000006e7805 */ /* 0x000fe2000001ff00 */
[----:B------:R-:W-:Y:S01]  /*00d0*/  HFMA2.MMA R63, -RZ, RZ, 0, 0 ;  /* 0x00000000ff3f7435 */ /* 0x000fe200000001ff */
[----:B------:R-:W-:Y:S01]  /*00e0*/  CS2R R96, SRZ ;  /* 0x0000000000607805 */ /* 0x000fe2000001ff00 */
[----:B------:R-:W-:Y:S01]  /*00f0*/  HFMA2.MMA R103, -RZ, RZ, 0, 0 ;  /* 0x00000000ff677435 */ /* 0x000fe200000001ff */
[----:B------:R-:W-:Y:S01]  /*0100*/  CS2R R120, SRZ ;  /* 0x0000000000787805 */ /* 0x000fe2000001ff00 */
[----:B------:R-:W-:Y:S01]  /*0110*/  HFMA2.MMA R117, -RZ, RZ, 0, 0 ;  /* 0x00000000ff757435 */ /* 0x000fe200000001ff */
[----:B------:R-:W-:Y:S01]  /*0120*/  MOV R109, RZ ;  /* 0x000000ff006d7202 */ /* 0x000fe20000000f00 */
[----:B------:R-:W-:Y:S01]  /*0130*/  HFMA2.MMA R85, -RZ, RZ, 0, 0 ;  /* 0x00000000ff557435 */ /* 0x000fe200000001ff */
[----:B------:R-:W-:Y:S01]  /*0140*/  CS2R R94, SRZ ;  /* 0x00000000005e7805 */ /* 0x000fe2000001ff00 */
[----:B------:R-:W-:Y:S01]  /*0150*/  HFMA2.MMA R123, -RZ, RZ, 0, 0 ;  /* 0x00000000ff7b7435 */ /* 0x000fe200000001ff */
[----:B------:R-:W-:Y:S01]  /*0160*/  MOV R61, RZ ;  /* 0x000000ff003d7202 */ /* 0x000fe20000000f00 */
[----:B------:R-:W-:Y:S01]  /*0170*/  HFMA2.MMA R77, -RZ, RZ, 0, 0 ;  /* 0x00000000ff4d7435 */ /* 0x000fe200000001ff */
[----:B------:R-:W-:Y:S01]  /*0180*/  MOV R119, RZ ;  /* 0x000000ff00777202 */ /* 0x000fe20000000f00 */
[C---:B0-----:R-:W-:Y:S01]  /*0190*/  IMAD.HI R0, R3.reuse, -0x6db6db6d, R2 ;  /* 0x9249249303007827 */ /* 0x041fe200078e0202 */
[C---:B------:R-:W-:Y:S01]  /*01a0*/  IADD3 R9, R3.reuse, 0x800, RZ ;  /* 0x0000080003097810 */ /* 0x040fe20007ffe0ff */
[----:B------:R-:W-:Y:S01]  /*01b0*/  HFMA2.MMA R81, -RZ, RZ, 0, 0 ;  /* 0x00000000ff517435 */ /* 0x000fe200000001ff */
[----:B------:R-:W-:Y:S01]  /*01c0*/  IADD3 R7, R3, 0x100, RZ ;  /* 0x0000010003077810 */ /* 0x000fe20007ffe0ff */
[----:B-1----:R-:W-:Y:S01]  /*01d0*/  IMAD.HI R69, R5, -0x6db6db6d, R4 ;  /* 0x9249249305457827 */ /* 0x002fe200078e0204 */
[C---:B------:R-:W-:Y:S01]  /*01e0*/  IADD3 R13, R3.reuse, 0xa00, RZ ;  /* 0x00000a00030d7810 */ /* 0x040fe20007ffe0ff */
[----:B------:R-:W-:Y:S01]  /*01f0*/  HFMA2.MMA R71, -RZ, RZ, 0, 0 ;  /* 0x00000000ff477435 */ /* 0x000fe200000001ff */
[----:B------:R-:W-:Y:S01]  /*0200*/  IADD3 R11, R3, 0x900, RZ ;  /* 0x00000900030b7810 */ /* 0x000fe20007ffe0ff */
[----:B------:R-:W-:Y:S01]  /*0210*/  IMAD.HI R27, R9, -0x6db6db6d, R8 ;  /* 0x92492493091b7827 */ /* 0x000fe200078e0208 */
[----:B------:R-:W-:Y:S01]  /*0220*/  IADD3 R9, R3, 0x300, RZ ;  /* 0x0000030003097810 */ /* 0x000fe20007ffe0ff */
[----:B------:R-:W-:Y:S01]  /*0230*/  HFMA2.MMA R99, -RZ, RZ, 0, 0 ;  /* 0x00000000ff637435 */ /* 0x000fe200000001ff */
[----:B------:R-:W-:Y:S01]  /*0240*/  SHF.R.U32.HI R2, RZ, 0x1f, R69 ;  /* 0x0000001fff027819 */ /* 0x000fe20000011645 */
[----:B------:R-:W-:Y:S01]  /*0250*/  IMAD.HI R4, R7, -0x6db6db6d, R6 ;  /* 0x9249249307047827 */ /* 0x000fe200078e0206 */
[----:B------:R-:W-:Y:S01]  /*0260*/  IADD3 R7, R3, 0x200, RZ ;  /* 0x0000020003077810 */ /* 0x000fe20007ffe0ff */
[----:B------:R-:W-:Y:S01]  /*0270*/  HFMA2.MMA R51, -RZ, RZ, 0, 0 ;  /* 0x00000000ff337435 */ /* 0x000fe200000001ff */
[----:B------:R-:W-:Y:S01]  /*0280*/  SHF.R.U32.HI R19, RZ, 0x1f, R0 ;  /* 0x0000001fff137819 */ /* 0x000fe20000011600 */
[----:B------:R-:W-:Y:S01]  /*0290*/  IMAD.HI R20, R9, -0x6db6db6d, R8 ;  /* 0x9249249309147827 */ /* 0x000fe200078e0208 */
[----:B------:R-:W-:Y:S01]  /*02a0*/  IADD3 R9, R3, 0x500, RZ ;  /* 0x0000050003097810 */ /* 0x000fe20007ffe0ff */
[----:B------:R-:W-:Y:S01]  /*02b0*/  HFMA2.MMA R75, -RZ, RZ, 0, 0 ;  /* 0x00000000ff4b7435 */ /* 0x000fe200000001ff */
[----:B------:R-:W-:Y:S01]  /*02c0*/  LEA.HI.SX32 R69, R69, R2, 0x1c ;  /* 0x0000000245457211 */ /* 0x000fe200078fe2ff */
[----:B------:R-:W-:Y:S01]  /*02d0*/  IMAD.HI R18, R7, -0x6db6db6d, R6 ;  /* 0x9249249307127827 */ /* 0x000fe200078e0206 */
[----:B------:R-:W-:Y:S01]  /*02e0*/  IADD3 R7, R3, 0x400, RZ ;  /* 0x0000040003077810 */ /* 0x000fe20007ffe0ff */
[----:B------:R-:W-:Y:S01]  /*02f0*/  CS2R R88, SRZ ;  /* 0x0000000000587805 */ /* 0x000fe2000001ff00 */
[----:B------:R-:W-:Y:S01]  /*0300*/  LEA.HI.SX32 R0, R0, R19, 0x1a ;  /* 0x0000001300007211 */ /* 0x000fe200078fd2ff */
[----:B------:R-:W-:Y:S01]  /*0310*/  IMAD.HI R30, R13, -0x6db6db6d, R12 ;  /* 0x924924930d1e7827 */ /* 0x000fe200078e020c */
[----:B------:R-:W-:Y:S01]  /*0320*/  IADD3 R13, R3, 0xc00, RZ ;  /* 0x00000c00030d7810 */ /* 0x000fe20007ffe0ff */
[----:B------:R-:W-:Y:S01]  /*0330*/  CS2R R92, SRZ ;  /* 0x00000000005c7805 */ /* 0x000fe2000001ff00 */
[----:B------:R-:W-:Y:S01]  /*0340*/  SHF.R.U32.HI R2, RZ, 0x1f, R27 ;  /* 0x0000001fff027819 */ /* 0x000fe2000001161b */
[----:B------:R-:W-:Y:S01]  /*0350*/  IMAD.HI R28, R11, -0x6db6db6d, R10 ;  /* 0x924924930b1c7827 */ /* 0x000fe200078e020a */
[----:B------:R-:W-:Y:S01]  /*0360*/  IADD3 R11, R3, 0xb00, RZ ;  /* 0x00000b00030b7810 */ /* 0x000fe20007ffe0ff */
[----:B------:R-:W-:Y:S01]  /*0370*/  CS2R R90, SRZ ;  /* 0x00000000005a7805 */ /* 0x000fe2000001ff00 */
[----:B------:R-:W-:Y:S01]  /*0380*/  SHF.R.U32.HI R19, RZ, 0x1f, R18 ;  /* 0x0000001fff137819 */ /* 0x000fe20000011612 */
[----:B------:R-:W-:Y:S01]  /*0390*/  IMAD.HI R24, R9, -0x6db6db6d, R8 ;  /* 0x9249249309187827 */ /* 0x000fe200078e0208 */
[----:B------:R-:W-:Y:S01]  /*03a0*/  IADD3 R9, R3, 0xd00, RZ ;  /* 0x00000d0003097810 */ /* 0x000fe20007ffe0ff */
[----:B------:R-:W-:Y:S01]  /*03b0*/  CS2R R86, SRZ ;  /* 0x0000000000567805 */ /* 0x000fe2000001ff00 */
[----:B------:R-:W-:Y:S01]  /*03c0*/  LEA.HI.SX32 R37, R27, R2, 0x1a ;  /* 0x000000021b257211 */ /* 0x000fe200078fd2ff */
[----:B------:R-:W-:Y:S01]  /*03d0*/  IMAD.HI R22, R7, -0x6db6db6d, R6 ;  /* 0x9249249307167827 */ /* 0x000fe200078e0206 */
[C---:B------:R-:W-:Y:S01]  /*03e0*/  IADD3 R7, R3.reuse, 0x600, RZ ;  /* 0x0000060003077810 */ /* 0x040fe20007ffe0ff */
[----:B------:R-:W-:Y:S01]  /*03f0*/  CS2R R112, SRZ ;  /* 0x0000000000707805 */ /* 0x000fe2000001ff00 */
[----:B------:R-:W-:Y:S01]  /*0400*/  IADD3 R15, R3, 0x60, RZ ;  /* 0x00000060030f7810 */ /* 0x000fe20007ffe0ff */
[----:B------:R-:W-:Y:S01]  /*0410*/  IMAD.HI R34, R13, -0x6db6db6d, R12 ;  /* 0x924924930d227827 */ /* 0x000fe200078e020c */
[----:B------:R-:W-:Y:S01]  /*0420*/  IADD3 R13, R3, 0x40, RZ ;  /* 0x00000040030d7810 */ /* 0x000fe20007ffe0ff */
[----:B------:R-:W-:Y:S01]  /*0430*/  CS2R R48, SRZ ;  /* 0x0000000000307805 */ /* 0x000fe2000001ff00 */
[----:B------:R-:W-:Y:S01]  /*0440*/  LEA.HI.SX32 R2, R18, R19, 0x1a ;  /* 0x0000001312027211 */ /* 0x000fe200078fd2ff */
[----:B------:R-:W-:Y:S01]  /*0450*/  IMAD.HI R32, R11, -0x6db6db6d, R10 ;  /* 0x924924930b207827 */ /* 0x000fe200078e020a */
[C---:B------:R-:W-:Y:S01]  /*0460*/  IADD3 R17, R3.reuse, 0x20, RZ ;  /* 0x0000002003117810 */ /* 0x040fe20007ffe0ff */
[----:B------:R-:W-:Y:S01]  /*0470*/  ULDC.64 UR4, c[0x0][0x118] ;  /* 0x0000460000047ab9 */ /* 0x000fe20000000a00 */
[----:B------:R-:W-:Y:S01]  /*0480*/  IADD3 R11, R3, 0x10, RZ ;  /* 0x00000010030b7810 */ /* 0x000fe20007ffe0ff */
[----:B------:R-:W-:Y:S01]  /*0490*/  IMAD.HI R36, R9, -0x6db6db6d, R8 ;  /* 0x9249249309247827 */ /* 0x000fe200078e0208 */
[----:B------:R-:W-:-:S02]  /*04a0*/  SHF.R.U32.HI R19, RZ, 0x1f, R20 ;  /* 0x0000001fff137819 */ /* 0x000fc40000011614 */
[----:B------:R-:W-:Y:S01]  /*04b0*/  IADD3 R9, R3, 0x30, RZ ;  /* 0x0000003003097810 */ /* 0x000fe20007ffe0ff */
[----:B------:R-:W-:Y:S01]  /*04c0*/  IMAD.HI R26, R7, -0x6db6db6d, R6 ;  /* 0x92492493071a7827 */ /* 0x000fe200078e0206 */
[----:B------:R-:W-:Y:S02]  /*04d0*/  IADD3 R7, R3, 0x50, RZ ;  /* 0x0000005003077810 */ /* 0x000fe40007ffe0ff */
[----:B------:R-:W-:Y:S01]  /*04e0*/  SHF.R.U32.HI R21, RZ, 0x1f, R4 ;  /* 0x0000001fff157819 */ /* 0x000fe20000011604 */
[----:B------:R-:W-:Y:S01]  /*04f0*/  IMAD.HI R12, R13, -0x6db6db6d, R12 ;  /* 0x924924930d0c7827 */ /* 0x000fe200078e020c */
[----:B------:R-:W-:Y:S02]  /*0500*/  LEA.HI.SX32 R20, R20, R19, 0x1a ;  /* 0x0000001314147211 */ /* 0x000fe400078fd2ff */
[----:B------:R-:W-:Y:S01]  /*0510*/  SHF.R.U32.HI R29, RZ, 0x1f, R28 ;  /* 0x0000001fff1d7819 */ /* 0x000fe2000001161c */
[----:B------:R-:W-:Y:S01]  /*0520*/  IMAD.HI R14, R15, -0x6db6db6d, R14 ;  /* 0x924924930f0e7827 */ /* 0x000fe200078e020e */
[----:B------:R-:W-:-:S02]  /*0530*/  SHF.R.U32.HI R19, RZ, 0x1f, R22 ;  /* 0x0000001fff137819 */ /* 0x000fc40000011616 */
[----:B------:R-:W-:Y:S01]  /*0540*/  SHF.R.U32.HI R35, RZ, 0x1f, R32 ;  /* 0x0000001fff237819 */ /* 0x000fe20000011620 */
[----:B------:R-:W-:Y:S01]  /*0550*/  IMAD.HI R16, R17, -0x6db6db6d, R16 ;  /* 0x9249249311107827 */ /* 0x000fe200078e0210 */
[----:B------:R-:W-:Y:S02]  /*0560*/  LEA.HI.SX32 R21, R4, R21, 0x1a ;  /* 0x0000001504157211 */ /* 0x000fe400078fd2ff */
[----:B------:R-:W-:Y:S01]  /*0570*/  SHF.R.U32.HI R25, RZ, 0x1f, R12 ;  /* 0x0000001fff197819 */ /* 0x000fe2000001160c */
[----:B------:R-:W-:Y:S01]  /*0580*/  IMAD.HI R10, R11, -0x6db6db6d, R10 ;  /* 0x924924930b0a7827 */ /* 0x000fe200078e020a */
[----:B------:R-:W-:Y:S02]  /*0590*/  LEA.HI.SX32 R4, R28, R29, 0x1a ;  /* 0x0000001d1c047211 */ /* 0x000fe400078fd2ff */
[----:B------:R-:W-:Y:S01]  /*05a0*/  SHF.R.U32.HI R27, RZ, 0x1f, R14 ;  /* 0x0000001fff1b7819 */ /* 0x000fe2000001160e */
[----:B------:R-:W-:Y:S01]  /*05b0*/  IMAD.HI R8, R9, -0x6db6db6d, R8 ;  /* 0x9249249309087827 */ /* 0x000fe200078e0208 */
[----:B------:R-:W-:-:S02]  /*05c0*/  LEA.HI.SX32 R22, R22, R19, 0x1a ;  /* 0x0000001316167211 */ /* 0x000fc400078fd2ff */
[----:B------:R-:W-:Y:S01]  /*05d0*/  SHF.R.U32.HI R23, RZ, 0x1f, R16 ;  /* 0x0000001fff177819 */ /* 0x000fe20000011610 */
[----:B------:R-:W-:Y:S01]  /*05e0*/  IMAD.HI R6, R7, -0x6db6db6d, R6 ;  /* 0x9249249307067827 */ /* 0x000fe200078e0206 */
[----:B------:R-:W-:Y:S02]  /*05f0*/  SHF.R.U32.HI R29, RZ, 0x1f, R10 ;  /* 0x0000001fff1d7819 */ /* 0x000fe4000001160a */
[----:B------:R-:W-:Y:S02]  /*0600*/  SHF.R.U32.HI R19, RZ, 0x1f, R26 ;  /* 0x0000001fff137819 */ /* 0x000fe4000001161a */
[----:B------:R-:W-:Y:S02]  /*0610*/  SHF.R.U32.HI R33, RZ, 0x1f, R8 ;  /* 0x0000001fff217819 */ /* 0x000fe40000011608 */
[----:B------:R-:W-:Y:S02]  /*0620*/  LEA.HI.SX32 R32, R32, R35, 0x1a ;  /* 0x0000002320207211 */ /* 0x000fe400078fd2ff */
[----:B------:R-:W-:-:S02]  /*0630*/  LEA.HI.SX32 R25, R12, R25, 0x1a ;  /* 0x000000190c197211 */ /* 0x000fc400078fd2ff */
[----:B------:R-:W-:Y:S02]  /*0640*/  SHF.R.U32.HI R35, RZ, 0x1f, R6 ;  /* 0x0000001fff237819 */ /* 0x000fe40000011606 */
[----:B------:R-:W-:Y:S01]  /*0650*/  LEA.HI.SX32 R27, R14, R27, 0x1a ;  /* 0x0000001b0e1b7211 */ /* 0x000fe200078fd2ff */
[----:B------:R-:W-:Y:S01]  /*0660*/  IMAD R12, R25, -0x70, R13 ;  /* 0xffffff90190c7824 */ /* 0x000fe200078e020d */
[----:B------:R-:W-:Y:S02]  /*0670*/  LEA.HI.SX32 R23, R16, R23, 0x1a ;  /* 0x0000001710177211 */ /* 0x000fe400078fd2ff */
[----:B------:R-:W-:Y:S01]  /*0680*/  SHF.R.U32.HI R31, RZ, 0x1f, R30 ;  /* 0x0000001fff1f7819 */ /* 0x000fe2000001161e */
[----:B------:R-:W-:Y:S01]  /*0690*/  IMAD R14, R27, -0x70, R15 ;  /* 0xffffff901b0e7824 */ /* 0x000fe200078e020f */
[----:B------:R-:W-:Y:S01]  /*06a0*/  LEA.HI.SX32 R29, R10, R29, 0x1a ;  /* 0x0000001d0a1d7211 */ /* 0x000fe200078fd2ff */
        /* <DEDUP_REMOVED lines=9> */
[----:B------:R-:W-:Y:S01]  /*0740*/  SHF.R.U32.HI R31, RZ, 0x1f, R24 ;  /* 0x0000001fff1f7819 */ /* 0x000fe20000011618 */
[----:B------:R-:W-:Y:S01]  /*0750*/  IMAD R70, R0, 0xc40, R5 ;  /* 0x00000c4000467824 */ /* 0x000fe200078e0205 */
[----:B------:R-:W-:Y:S01]  /*0760*/  SHF.R.U32.HI R39, RZ, 0x1f, R34 ;  /* 0x0000001fff277819 */ /* 0x000fe20000011622 */
[----:B------:R-:W-:Y:S01]  /*0770*/  IMAD R18, R35, -0x70, R7 ;  /* 0xffffff9023127824 */ /* 0x000fe200078e0207 */
[----:B------:R-:W-:Y:S01]  /*0780*/  SHF.R.U32.HI R41, RZ, 0x1f, R36 ;  /* 0x0000001fff297819 */ /* 0x000fe20000011624 */
[C---:B------:R-:W-:Y:S01]  /*0790*/  IMAD R5, R19.reuse, 0x70, R12 ;  /* 0x0000007013057824 */ /* 0x040fe200078e020c */
[----:B------:R-:W-:Y:S01]  /*07a0*/  LEA.HI.SX32 R31, R24, R31, 0x1a ;  /* 0x0000001f181f7211 */ /* 0x000fe200078fd2ff */
[C---:B------:R-:W-:Y:S01]  /*07b0*/  IMAD R7, R19.reuse, 0x70, R14 ;  /* 0x0000007013077824 */ /* 0x040fe200078e020e */
[----:B------:R-:W-:Y:S01]  /*07c0*/  LEA.HI.SX32 R39, R34, R39, 0x1a ;  /* 0x0000002722277211 */ /* 0x000fe200078fd2ff */
[C---:B------:R-:W-:Y:S01]  /*07d0*/  IMAD R16, R19.reuse, 0x70, R16 ;  /* 0x0000007013107824 */ /* 0x040fe200078e0210 */
[----:B------:R-:W-:Y:S01]  /*07e0*/  LEA.HI.SX32 R36, R36, R41, 0x1a ;  /* 0x0000002924247211 */ /* 0x000fe200078fd2ff */
[C---:B------:R-:W-:Y:S01]  /*07f0*/  IMAD R9, R19.reuse, 0x70, R10 ;  /* 0x0000007013097824 */ /* 0x040fe200078e020a */
[----:B------:R-:W-:Y:S01]  /*0800*/  HFMA2.MMA R15, -RZ, RZ, 0, 0 ;  /* 0x00000000ff0f7435 */ /* 0x000fe200000001ff */
[C---:B------:R-:W-:Y:S01]  /*0810*/  IMAD R10, R19.reuse, 0x70, R8 ;  /* 0x00000070130a7824 */ /* 0x040fe200078e0208 */
[----:B------:R-:W-:Y:S01]  /*0820*/  HFMA2.MMA R29, -RZ, RZ, 0, 0 ;  /* 0x00000000ff1d7435 */ /* 0x000fe200000001ff */
[--C-:B------:R-:W-:Y:S01]  /*0830*/  IMAD R2, R2, 0xc40, R5.reuse ;  /* 0x00000c4002027824 */ /* 0x100fe200078e0205 */
[----:B------:R-:W-:Y:S01]  /*0840*/  MOV R73, RZ ;  /* 0x000000ff00497202 */ /* 0x000fe20000000f00 */
[----:B------:R-:W-:Y:S01]  /*0850*/  IMAD R4, R4, 0xc40, R5 ;  /* 0x00000c4004047824 */ /* 0x000fe200078e0205 */
[----:B------:R-:W-:Y:S01]  /*0860*/  MOV R115, RZ ;  /* 0x000000ff00737202 */ /* 0x000fe20000000f00 */
[--C-:B------:R-:W-:Y:S01]  /*0870*/  IMAD R5, R20, 0xc40, R7.reuse ;  /* 0x00000c4014057824 */ /* 0x100fe200078e0207 */
[----:B------:R-:W-:Y:S01]  /*0880*/  MOV R65, RZ ;  /* 0x000000ff00417202 */ /* 0x000fe20000000f00 */
[----:B------:R-:W-:Y:S01]  /*0890*/  IMAD R6, R30, 0xc40, R7 ;  /* 0x00000c401e067824 */ /* 0x000fe200078e0207 */
[----:B------:R-:W-:Y:S01]  /*08a0*/  MOV R107, RZ ;  /* 0x000000ff006b7202 */ /* 0x000fe20000000f00 */
[----:B------:R-:W-:Y:S01]  /*08b0*/  IMAD R13, R19, 0x70, R18 ;  /* 0x00000070130d7824 */ /* 0x000fe200078e0212 */
[----:B------:R-:W-:Y:S01]  /*08c0*/  CS2R R24, SRZ ;  /* 0x0000000000187805 */ /* 0x000fe2000001ff00 */
[----:B------:R-:W-:Y:S01]  /*08d0*/  IMAD R0, R37, 0xc40, R16 ;  /* 0x00000c4025007824 */ /* 0x000fe200078e0210 */
[----:B------:R-:W-:Y:S01]  /*08e0*/  HFMA2.MMA R37, -RZ, RZ, 0, 0 ;  /* 0x00000000ff257435 */ /* 0x000fe200000001ff */
[--C-:B------:R-:W-:Y:S01]  /*08f0*/  IMAD R7, R22, 0xc40, R9.reuse ;  /* 0x00000c4016077824 */ /* 0x100fe200078e0209 */
[----:B------:R-:W-:Y:S01]  /*0900*/  MOV R125, RZ ;  /* 0x000000ff007d7202 */ /* 0x000fe20000000f00 */
[----:B------:R-:W-:Y:S01]  /*0910*/  IMAD R8, R32, 0xc40, R9 ;  /* 0x00000c4020087824 */ /* 0x000fe200078e0209 */
[----:B------:R-:W-:Y:S01]  /*0920*/  CS2R R22, SRZ ;  /* 0x0000000000167805 */ /* 0x000fe2000001ff00 */
[----:B------:R-:W-:Y:S01]  /*0930*/  IMAD R9, R31, 0xc40, R10 ;  /* 0x00000c401f097824 */ /* 0x000fe200078e020a */
[----:B------:R-:W-:Y:S01]  /*0940*/  MOV R31, RZ ;  /* 0x000000ff001f7202 */ /* 0x000fe20000000f00 */
[----:B------:R-:W-:Y:S01]  /*0950*/  IMAD R68, R21, 0xc40, R16 ;  /* 0x00000c4015447824 */ /* 0x000fe200078e0210 */
[----:B------:R-:W-:Y:S01]  /*0960*/  CS2R R32, SRZ ;  /* 0x0000000000207805 */ /* 0x000fe2000001ff00 */
[----:B------:R-:W-:Y:S01]  /*0970*/  IMAD R10, R39, 0xc40, R10 ;  /* 0x00000c40270a7824 */ /* 0x000fe200078e020a */
[----:B------:R-:W-:Y:S01]  /*0980*/  MOV R39, RZ ;  /* 0x000000ff00277202 */ /* 0x000fe20000000f00 */
[--C-:B------:R-:W-:Y:S01]  /*0990*/  IMAD R11, R26, 0xc40, R13.reuse ;  /* 0x00000c401a0b7824 */ /* 0x100fe200078e020d */
[----:B------:R-:W-:Y:S01]  /*09a0*/  CS2R R20, SRZ ;  /* 0x0000000000147805 */ /* 0x000fe2000001ff00 */
[----:B------:R-:W-:Y:S01]  /*09b0*/  IMAD R12, R36, 0xc40, R13 ;  /* 0x00000c40240c7824 */ /* 0x000fe200078e020d */
[----:B------:R-:W-:Y:S01]  /*09c0*/  MOV R101, RZ ;  /* 0x000000ff00657202 */ /* 0x000fe20000000f00 */
[----:B------:R-:W-:Y:S01]  /*09d0*/  IMAD R70, R19, 0x70, R70 ;  /* 0x0000007013467824 */ /* 0x000fe200078e0246 */
[----:B------:R-:W-:-:S02]  /*09e0*/  MOV R34, RZ ;  /* 0x000000ff00227202 */ /* 0x000fc40000000f00 */
[----:B------:R-:W-:Y:S02]  /*09f0*/  MOV R83, RZ ;  /* 0x000000ff00537202 */ /* 0x000fe40000000f00 */
[----:B------:R-:W-:-:S02]  /*0a00*/  MOV R105, RZ ;  /* 0x000000ff00697202 */ /* 0x000fc40000000f00 */
.L_x_1:
[----:B------:R-:W-:Y:S01]  /*0a10*/  SHF.R.U32.HI R13, RZ, 0x5, R3 ;  /* 0x00000005ff0d7819 */ /* 0x000fe20000011603 */
[----:B------:R-:W-:Y:S01]  /*0a20*/  IMAD R26, R15, 0x18800, R70 ;  /* 0x000188000f1a7824 */ /* 0x000fe200078e0246 */
[----:B------:R-:W-:Y:S02]  /*0a30*/  LOP3.LUT R14, R3, 0x1f, RZ, 0xc0, !PT ;  /* 0x0000001f030e7812 */ /* 0x000fe400078ec0ff */
[----:B------:R-:W-:Y:S01]  /*0a40*/  MOV R17, 0x4 ;  /* 0x0000000400117802 */ /* 0x000fe20000000f00 */
[----:B------:R-:W-:Y:S01]  /*0a50*/  IMAD R46, R15, 0x18800, R68 ;  /* 0x000188000f2e7824 */ /* 0x000fe200078e0244 */
[----:B------:R-:W-:Y:S01]  /*0a60*/  SHF.L.U32 R13, R13, 0x6, RZ ;  /* 0x000000060d0d7819 */ /* 0x000fe200000006ff */
[----:B------:R-:W-:Y:S01]  /*0a70*/  IMAD R44, R15, 0x18800, R2 ;  /* 0x000188000f2c7824 */ /* 0x000fe200078e0202 */
[----:B------:R-:W-:Y:S06]  /*0a80*/  BAR.SYNC 0x0 ;  /* 0x0000000000007b1d */ /* 0x000fec0000000000 */
[----:B------:R-:W-:Y:S01]  /*0a90*/  LOP3.LUT R18, R13, 0xffffffc0, R14, 0xe2, !PT ;  /* 0xffffffc00d127812 */ /* 0x000fe200078ee20e */
[----:B------:R-:W-:-:S03]  /*0aa0*/  IMAD.WIDE R26, R26, R17, c[0x0][0x160] ;  /* 0x000058001a1a7625 */ /* 0x000fc600078e0211 */
[----:B------:R-:W-:Y:S01]  /*0ab0*/  LEA R18, R69, R18, 0xd ;  /* 0x0000001245127211 */ /* 0x000fe200078e68ff */
[C---:B------:R-:W-:Y:S01]  /*0ac0*/  IMAD R42, R15.reuse, 0x18800, R5 ;  /* 0x000188000f2a7824 */ /* 0x040fe200078e0205 */
[----:B------:R0:W2:Y:S01]  /*0ad0*/  LDG.E.CONSTANT R14, [R26.64] ;  /* 0x000000041a0e7981 */ /* 0x0000a2000c1e9900 */
[C---:B------:R-:W-:Y:S01]  /*0ae0*/  IMAD R40, R15.reuse, 0x18800, R7 ;  /* 0x000188000f287824 */ /* 0x040fe200078e0207 */
[----:B------:R-:W-:Y:S01]  /*0af0*/  LEA R18, R15, R18, 0x5 ;  /* 0x000000120f127211 */ /* 0x000fe200078e28ff */
[-C--:B------:R-:W-:Y:S01]  /*0b00*/  IMAD.WIDE R46, R46, R17.reuse, c[0x0][0x160] ;  /* 0x000058002e2e7625 */ /* 0x080fe200078e0211 */
[----:B------:R0:W3:Y:S03]  /*0b10*/  LDG.E.CONSTANT R16, [R26.64+0x31000] ;  /* 0x031000041a107981 */ /* 0x0000e6000c1e9900 */
[----:B------:R-:W-:-:S04]  /*0b20*/  IMAD.WIDE R44, R44, R17, c[0x0][0x160] ;  /* 0x000058002c2c7625 */ /* 0x000fc800078e0211 */
[-C--:B------:R-:W-:Y:S01]  /*0b30*/  IMAD.WIDE R42, R42, R17.reuse, c[0x0][0x160] ;  /* 0x000058002a2a7625 */ /* 0x080fe200078e0211 */
[----:B------:R1:W4:Y:S03]  /*0b40*/  LDG.E.CONSTANT R28, [R44.64] ;  /* 0x000000042c1c7981 */ /* 0x000326000c1e9900 */
[-C--:B------:R-:W-:Y:S01]  /*0b50*/  IMAD.WIDE R40, R40, R17.reuse, c[0x0][0x160] ;  /* 0x0000580028287625 */ /* 0x080fe200078e0211 */
[----:B------:R5:W4:Y:S03]  /*0b60*/  LDG.E.CONSTANT R30, [R42.64] ;  /* 0x000000042a1e7981 */ /* 0x000b26000c1e9900 */
[----:B0-----:R-:W-:Y:S01]  /*0b70*/  IMAD.WIDE R26, R18, R17, c[0x0][0x168] ;  /* 0x00005a00121a7625 */ /* 0x001fe200078e0211 */
[----:B------:R0:W4:Y:S03]  /*0b80*/  LDG.E.CONSTANT R38, [R40.64] ;  /* 0x0000000428267981 */ /* 0x000126000c1e9900 */
[C---:B-1----:R-:W-:Y:S01]  /*0b90*/  IMAD R44, R15.reuse, 0x18800, R11 ;  /* 0x000188000f2c7824 */ /* 0x042fe200078e020b */
[----:B------:R1:W4:Y:S01]  /*0ba0*/  LDG.E.CONSTANT R18, [R46.64] ;  /* 0x000000042e127981 */ /* 0x000322000c1e9900 */
[----:B------:R-:W-:-:S02]  /*0bb0*/  IMAD R56, R15, 0x18800, R6 ;  /* 0x000188000f387824 */ /* 0x000fc400078e0206 */
[C---:B-----5:R-:W-:Y:S01]  /*0bc0*/  IMAD R42, R15.reuse, 0x18800, R0 ;  /* 0x000188000f2a7824 */ /* 0x060fe200078e0200 */
[----:B------:R5:W4:Y:S01]  /*0bd0*/  LDG.E.CONSTANT R36, [R26.64] ;  /* 0x000000041a247981 */ /* 0x000b22000c1e9900 */
[C---:B------:R-:W-:Y:S02]  /*0be0*/  IMAD R54, R15.reuse, 0x18800, R8 ;  /* 0x000188000f367824 */ /* 0x040fe400078e0208 */
[C---:B0-----:R-:W-:Y:S01]  /*0bf0*/  IMAD R40, R15.reuse, 0x18800, R4 ;  /* 0x000188000f287824 */ /* 0x041fe200078e0204 */
[----:B------:R5:W4:Y:S01]  /*0c00*/  LDG.E.CONSTANT R98, [R26.64+0x800] ;  /* 0x000800041a627981 */ /* 0x000b22000c1e9900 */
[C---:B------:R-:W-:Y:S02]  /*0c10*/  IMAD R52, R15.reuse, 0x18800, R10 ;  /* 0x000188000f347824 */ /* 0x040fe400078e020a */
[----:B-1----:R-:W-:Y:S01]  /*0c20*/  IMAD R46, R15, 0x18800, R9 ;  /* 0x000188000f2e7824 */ /* 0x002fe200078e0209 */
[----:B------:R5:W4:Y:S04]  /*0c30*/  LDG.E.CONSTANT R84, [R26.64+0x1000] ;  /* 0x001000041a547981 */ /* 0x000b28000c1e9900 */
        /* <DEDUP_REMOVED lines=12> */
[----:B------:R5:W4:Y:S01]  /*0d00*/  LDG.E.CONSTANT R100, [R26.64+0x7800] ;  /* 0x007800041a647981 */ /* 0x000b22000c1e9900 */
[----:B------:R-:W-:-:S04]  /*0d10*/  IMAD.WIDE R46, R46, R17, c[0x0][0x160] ;  /* 0x000058002e2e7625 */ /* 0x000fc800078e0211 */
[-C--:B------:R-:W-:Y:S02]  /*0d20*/  IMAD.WIDE R44, R44, R17.reuse, c[0x0][0x160] ;  /* 0x000058002c2c7625 */ /* 0x080fe400078e0211 */
[----:B------:R-:W4:Y:S02]  /*0d30*/  LDG.E.CONSTANT R46, [R46.64] ;  /* 0x000000042e2e7981 */ /* 0x000f24000c1e9900 */
[----:B-----5:R-:W-:Y:S02]  /*0d40*/  IMAD R26, R15, 0x18800, R12 ;  /* 0x000188000f1a7824 */ /* 0x020fe400078e020c */
[----:B------:R-:W5:Y:S01]  /*0d50*/  LDG.E.CONSTANT R44, [R44.64] ;  /* 0x000000042c2c7981 */ /* 0x000f62000c1e9900 */
[----:B------:R-:W-:-:S04]  /*0d60*/  IMAD.WIDE R42, R42, R17, c[0x0][0x160] ;  /* 0x000058002a2a7625 */ /* 0x000fc800078e0211 */
[-C--:B------:R-:W-:Y:S02]  /*0d70*/  IMAD.WIDE R40, R40, R17.reuse, c[0x0][0x160] ;  /* 0x0000580028287625 */ /* 0x080fe400078e0211 */
[----:B------:R-:W5:Y:S02]  /*0d80*/  LDG.E.CONSTANT R42, [R42.64] ;  /* 0x000000042a2a7981 */ /* 0x000f64000c1e9900 */
[-C--:B------:R-:W-:Y:S02]  /*0d90*/  IMAD.WIDE R56, R56, R17.reuse, c[0x0][0x160] ;  /* 0x0000580038387625 */ /* 0x080fe400078e0211 */
[----:B------:R-:W5:Y:S02]  /*0da0*/  LDG.E.CONSTANT R40, [R40.64] ;  /* 0x0000000428287981 */ /* 0x000f64000c1e9900 */
[-C--:B------:R-:W-:Y:S02]  /*0db0*/  IMAD.WIDE R54, R54, R17.reuse, c[0x0][0x160] ;  /* 0x0000580036367625 */ /* 0x080fe400078e0211 */
[----:B------:R-:W5:Y:S02]  /*0dc0*/  LDG.E.CONSTANT R56, [R56.64] ;  /* 0x0000000438387981 */ /* 0x000f64000c1e9900 */
[----:B------:R-:W-:-:S02]  /*0dd0*/  IMAD.WIDE R52, R52, R17, c[0x0][0x160] ;  /* 0x0000580034347625 */ /* 0x000fc400078e0211 */
[----:B------:R-:W5:Y:S02]  /*0de0*/  LDG.E.CONSTANT R54, [R54.64] ;  /* 0x0000000436367981 */ /* 0x000f64000c1e9900 */
[----:B------:R-:W-:Y:S02]  /*0df0*/  IMAD.WIDE R26, R26, R17, c[0x0][0x160] ;  /* 0x000058001a1a7625 */ /* 0x000fe400078e0211 */
[----:B------:R-:W5:Y:S04]  /*0e00*/  LDG.E.CONSTANT R52, [R52.64] ;  /* 0x0000000434347981 */ /* 0x000f68000c1e9900 */
[----:B------:R-:W5:Y:S01]  /*0e10*/  LDG.E.CONSTANT R26, [R26.64] ;  /* 0x000000041a1a7981 */ /* 0x000f62000c1e9900 */
[----:B------:R-:W-:-:S04]  /*0e20*/  LOP3.LUT R13, R3, 0x8, RZ, 0xc0, !PT ;  /* 0x00000008030d7812 */ /* 0x000fc800078ec0ff */
[----:B------:R-:W-:Y:S01]  /*0e30*/  SHF.R.U32.HI R13, RZ, 0x3, R13 ;  /* 0x00000003ff0d7819 */ /* 0x000fe2000001160d */
[----:B--2---:R-:W-:Y:S04]  /*0e40*/  STS [R3.X4], R14 ;  /* 0x0000000e03007388 */ /* 0x004fe80000004800 */
[----:B---3--:R0:W-:Y:S02]  /*0e50*/  STS [R3.X4+0x1c00], R16 ;  /* 0x001c001003007388 */ /* 0x0081e40000004800 */
[----:B0-----:R-:W-:Y:S02]  /*0e60*/  SHF.L.U32 R16, R3, 0x4, RZ ;  /* 0x0000000403107819 */ /* 0x001fe400000006ff */
[----:B----4-:R-:W-:Y:S02]  /*0e70*/  STS [R3.X4+0x800], R28 ;  /* 0x0008001c03007388 */ /* 0x010fe40000004800 */
[----:B------:R-:W-:-:S02]  /*0e80*/  LOP3.LUT R16, R16, 0x3fffff00, RZ, 0xc0, !PT ;  /* 0x3fffff0010107812 */ /* 0x000fc400078ec0ff */
[----:B------:R0:W-:Y:S02]  /*0e90*/  STS [R3.X4+0x400], R18 ;  /* 0x0004001203007388 */ /* 0x0001e40000004800 */
[----:B0-----:R-:W-:Y:S02]  /*0ea0*/  LOP3.LUT R18, R3, 0x7, RZ, 0xc0, !PT ;  /* 0x0000000703127812 */ /* 0x001fe400078ec0ff */
[----:B------:R-:W-:Y:S03]  /*0eb0*/  STS [R3.X4+0x3800], R36 ;  /* 0x0038002403007388 */ /* 0x000fe60000004800 */
[----:B------:R-:W-:Y:S01]  /*0ec0*/  IMAD R14, R13, 0x38, R18 ;  /* 0x000000380d0e7824 */ /* 0x000fe200078e0212 */
[----:B------:R-:W-:Y:S04]  /*0ed0*/  STS [R3.X4+0x3c00], R98 ;  /* 0x003c006203007388 */ /* 0x000fe80000004800 */
        /* <DEDUP_REMOVED lines=17> */
[----:B-----5:R-:W-:Y:S04]  /*0ff0*/  STS [R3.X4+0x1800], R44 ;  /* 0x0018002c03007388 */ /* 0x020fe80000004800 */
[----:B------:R-:W-:Y:S04]  /*1000*/  STS [R3.X4+0x2000], R42 ;  /* 0x0020002a03007388 */ /* 0x000fe80000004800 */
[----:B------:R-:W-:Y:S04]  /*1010*/  STS [R3.X4+0x2400], R40 ;  /* 0x0024002803007388 */ /* 0x000fe80000004800 */
[----:B------:R-:W-:Y:S04]  /*1020*/  STS [R3.X4+0x2800], R56 ;  /* 0x0028003803007388 */ /* 0x000fe80000004800 */
[----:B------:R-:W-:Y:S04]  /*1030*/  STS [R3.X4+0x2c00], R54 ;  /* 0x002c003603007388 */ /* 0x000fe80000004800 */
[----:B------:R-:W-:Y:S04]  /*1040*/  STS [R3.X4+0x3000], R52 ;  /* 0x0030003403007388 */ /* 0x000fe80000004800 */
[----:B------:R-:W-:Y:S04]  /*1050*/  STS [R3.X4+0x3400], R26 ;  /* 0x0034001a03007388 */ /* 0x000fe80000004800 */
[----:B------:R-:W-:Y:S06]  /*1060*/  BAR.SYNC 0x0 ;  /* 0x0000000000007b1d */ /* 0x000fec0000000000 */
[----:B------:R-:W-:Y:S04]  /*1070*/  LDS.128 R40, [R16.X4+0x3800] ;  /* 0x0038000010287984 */ /* 0x000fe80000004c00 */
[----:B------:R-:W0:Y:S04]  /*1080*/  LDS R36, [R14.X4+0x20] ;  /* 0x000020000e247984 */ /* 0x000e280000004800 */
[----:B------:R-:W1:Y:S04]  /*1090*/  LDS R62, [R14.X4] ;  /* 0x000000000e3e7984 */ /* 0x000e680000004800 */
[----:B------:R-:W2:Y:S04]  /*10a0*/  LDS R30, [R14.X4+0x40] ;  /* 0x000040000e1e7984 */ /* 0x000ea80000004800 */
[----:B------:R-:W3:Y:S04]  /*10b0*/  LDS R60, [R14.X4+0x60] ;  /* 0x000060000e3c7984 */ /* 0x000ee80000004800 */
[----:B------:R-:W4:Y:S04]  /*10c0*/  LDS R28, [R14.X4+0x80] ;  /* 0x000080000e1c7984 */ /* 0x000f280000004800 */
[----:B------:R-:W5:Y:S04]  /*10d0*/  LDS R67, [R14.X4+0xa0] ;  /* 0x0000a0000e437984 */ /* 0x000f680000004800 */
[----:B------:R-:W3:Y:S04]  /*10e0*/  LDS R80, [R14.X4+0xc0] ;  /* 0x0000c0000e507984 */ /* 0x000ee80000004800 */
[----:B------:R-:W5:Y:S04]  /*10f0*/  LDS R78, [R14.X4+0x1c0] ;  /* 0x0001c0000e4e7984 */ /* 0x000f680000004800 */
[----:B------:R-:W5:Y:S04]  /*1100*/  LDS R76, [R14.X4+0x1e0] ;  /* 0x0001e0000e4c7984 */ /* 0x000f680000004800 */
[----:B------:R-:W5:Y:S04]  /*1110*/  LDS R74, [R14.X4+0x200] ;  /* 0x000200000e4a7984 */ /* 0x000f680000004800 */
[----:B------:R-:W5:Y:S04]  /*1120*/  LDS R72, [R14.X4+0x220] ;  /* 0x000220000e487984 */ /* 0x000f680000004800 */
[----:B------:R-:W5:Y:S04]  /*1130*/  LDS R66, [R14.X4+0x240] ;  /* 0x000240000e427984 */ /* 0x000f680000004800 */
[----:B------:R-:W5:Y:S04]  /*1140*/  LDS R38, [R14.X4+0x260] ;  /* 0x000260000e267984 */ /* 0x000f680000004800 */
[----:B------:R-:W5:Y:S04]  /*1150*/  LDS R64, [R14.X4+0x280] ;  /* 0x000280000e407984 */ /* 0x000f680000004800 */
[----:B------:R-:W5:Y:S01]  /*1160*/  LDS.128 R52, [R16.X4+0x3880] ;  /* 0x0038800010347984 */ /* 0x000f620000004c00 */
[----:B0-----:R-:W-:-:S03]  /*1170*/  FFMA R82, R40, R36, R91 ;  /* 0x0000002428527223 */ /* 0x001fc6000000005b */
[----:B------:R-:W0:Y:S01]  /*1180*/  LDS.128 R56, [R16.X4+0x3900] ;  /* 0x0039000010387984 */ /* 0x000e220000004c00 */
[C---:B-1----:R-:W-:Y:S02]  /*1190*/  FFMA R84, R40.reuse, R62, R75 ;  /* 0x0000003e28547223 */ /* 0x042fe4000000004b */
[C---:B--2---:R-:W-:Y:S01]  /*11a0*/  FFMA R91, R40.reuse, R30, R105 ;  /* 0x0000001e285b7223 */ /* 0x044fe20000000069 */
[----:B------:R-:W1:Y:S01]  /*11b0*/  LDS.128 R44, [R16.X4+0x3980] ;  /* 0x00398000102c7984 */ /* 0x000e620000004c00 */
[C---:B---3--:R-:W-:Y:S02]  /*11c0*/  FFMA R49, R40.reuse, R60, R49 ;  /* 0x0000003c28317223 */ /* 0x048fe40000000031 */
[C---:B----4-:R-:W-:Y:S01]  /*11d0*/  FFMA R105, R40.reuse, R28, R51 ;  /* 0x0000001c28697223 */ /* 0x050fe20000000033 */
[----:B------:R-:W-:Y:S01]  /*11e0*/  LDS R124, [R14.X4+0x560] ;  /* 0x000560000e7c7984 */ /* 0x000fe20000004800 */
[C---:B-----5:R-:W-:Y:S02]  /*11f0*/  FFMA R75, R40.reuse, R67, R112 ;  /* 0x00000043284b7223 */ /* 0x060fe40000000070 */
[----:B------:R-:W-:-:S02]  /*1200*/  FFMA R48, R40, R80, R48 ;  /* 0x0000005028307223 */ /* 0x000fc40000000030 */
[-C--:B------:R-:W-:Y:S02]  /*1210*/  FFMA R84, R78, R41.reuse, R84 ;  /* 0x000000294e547223 */ /* 0x080fe40000000054 */
[-C--:B------:R-:W-:Y:S02]  /*1220*/  FFMA R82, R76, R41.reuse, R82 ;  /* 0x000000294c527223 */ /* 0x080fe40000000052 */
[-C--:B------:R-:W-:Y:S02]  /*1230*/  FFMA R91, R74, R41.reuse, R91 ;  /* 0x000000294a5b7223 */ /* 0x080fe4000000005b */
[-C--:B------:R-:W-:Y:S02]  /*1240*/  FFMA R40, R72, R41.reuse, R49 ;  /* 0x0000002948287223 */ /* 0x080fe40000000031 */
[-C--:B------:R-:W-:Y:S02]  /*1250*/  FFMA R105, R66, R41.reuse, R105 ;  /* 0x0000002942697223 */ /* 0x080fe40000000069 */
[----:B------:R-:W-:-:S02]  /*1260*/  FFMA R75, R38, R41, R75 ;  /* 0x00000029264b7223 */ /* 0x000fc4000000004b */
[----:B------:R-:W-:Y:S02]  /*1270*/  FFMA R41, R64, R41, R48 ;  /* 0x0000002940297223 */ /* 0x000fe40000000030 */
[----:B------:R-:W2:Y:S01]  /*1280*/  LDS.128 R48, [R16.X4+0x3a00] ;  /* 0x003a000010307984 */ /* 0x000ea20000004c00 */
[-C--:B------:R-:W-:Y:S02]  /*1290*/  FFMA R98, R36, R52.reuse, R83 ;  /* 0x0000003424627223 */ /* 0x080fe40000000053 */
[-C--:B------:R-:W-:Y:S02]  /*12a0*/  FFMA R99, R30, R52.reuse, R99 ;  /* 0x000000341e637223 */ /* 0x080fe40000000063 */
[-C--:B------:R-:W-:Y:S02]  /*12b0*/  FFMA R33, R62, R52.reuse, R33 ;  /* 0x000000343e217223 */ /* 0x080fe40000000021 */
[-C--:B------:R-:W-:Y:S02]  /*12c0*/  FFMA R100, R60, R52.reuse, R113 ;  /* 0x000000343c647223 */ /* 0x080fe40000000071 */
[----:B------:R-:W-:-:S02]  /*12d0*/  FFMA R23, R28, R52, R23 ;  /* 0x000000341c177223 */ /* 0x000fc40000000017 */
[-C--:B------:R-:W-:Y:S02]  /*12e0*/  FFMA R83, R67, R52.reuse, R24 ;  /* 0x0000003443537223 */ /* 0x080fe40000000018 */
[----:B------:R-:W-:Y:S02]  /*12f0*/  FFMA R34, R80, R52, R34 ;  /* 0x0000003450227223 */ /* 0x000fe40000000022 */
[-C--:B------:R-:W-:Y:S02]  /*1300*/  FFMA R113, R74, R53.reuse, R99 ;  /* 0x000000354a717223 */ /* 0x080fe40000000063 */
[-C--:B------:R-:W-:Y:S02]  /*1310*/  FFMA R52, R78, R53.reuse, R33 ;  /* 0x000000354e347223 */ /* 0x080fe40000000021 */
[-C--:B------:R-:W-:Y:S02]  /*1320*/  FFMA R98, R76, R53.reuse, R98 ;  /* 0x000000354c627223 */ /* 0x080fe40000000062 */
[----:B------:R-:W-:-:S02]  /*1330*/  FFMA R100, R72, R53, R100 ;  /* 0x0000003548647223 */ /* 0x000fc40000000064 */
[-C--:B------:R-:W-:Y:S02]  /*1340*/  FFMA R99, R66, R53.reuse, R23 ;  /* 0x0000003542637223 */ /* 0x080fe40000000017 */
[-C--:B------:R-:W-:Y:S02]  /*1350*/  FFMA R83, R38, R53.reuse, R83 ;  /* 0x0000003526537223 */ /* 0x080fe40000000053 */
[-C--:B0-----:R-:W-:Y:S02]  /*1360*/  FFMA R102, R36, R56.reuse, R87 ;  /* 0x0000003824667223 */ /* 0x081fe40000000057 */
[----:B------:R-:W-:Y:S02]  /*1370*/  FFMA R53, R64, R53, R34 ;  /* 0x0000003540357223 */ /* 0x000fe40000000022 */
[-C--:B------:R-:W-:Y:S02]  /*1380*/  FFMA R71, R62, R56.reuse, R71 ;  /* 0x000000383e477223 */ /* 0x080fe40000000047 */
[----:B------:R-:W-:-:S02]  /*1390*/  FFMA R101, R30, R56, R101 ;  /* 0x000000381e657223 */ /* 0x000fc40000000065 */
[-C--:B------:R-:W-:Y:S02]  /*13a0*/  FFMA R87, R28, R56.reuse, R20 ;  /* 0x000000381c577223 */ /* 0x080fe40000000014 */
[-C--:B------:R-:W-:Y:S02]  /*13b0*/  FFMA R23, R80, R56.reuse, R32 ;  /* 0x0000003850177223 */ /* 0x080fe40000000020 */
[-C--:B------:R-:W-:Y:S01]  /*13c0*/  FFMA R120, R60, R56.reuse, R120 ;  /* 0x000000383c787223 */ /* 0x080fe20000000078 */
[----:B------:R-:W0:Y:S01]  /*13d0*/  LDS.128 R32, [R16.X4+0x3a80] ;  /* 0x003a800010207984 */ /* 0x000e220000004c00 */
[----:B------:R-:W-:Y:S02]  /*13e0*/  FFMA R20, R67, R56, R86 ;  /* 0x0000003843147223 */ /* 0x000fe40000000056 */
[-C--:B------:R-:W-:Y:S02]  /*13f0*/  FFMA R86, R78, R57.reuse, R71 ;  /* 0x000000394e567223 */ /* 0x080fe40000000047 */
[----:B------:R-:W-:-:S02]  /*1400*/  FFMA R56, R74, R57, R101 ;  /* 0x000000394a387223 */ /* 0x000fc40000000065 */
[-C--:B------:R-:W-:Y:S02]  /*1410*/  FFMA R102, R76, R57.reuse, R102 ;  /* 0x000000394c667223 */ /* 0x080fe40000000066 */
[-C--:B------:R-:W-:Y:S02]  /*1420*/  FFMA R101, R72, R57.reuse, R120 ;  /* 0x0000003948657223 */ /* 0x080fe40000000078 */
[-C--:B------:R-:W-:Y:S02]  /*1430*/  FFMA R87, R66, R57.reuse, R87 ;  /* 0x0000003942577223 */ /* 0x080fe40000000057 */
[-C--:B------:R-:W-:Y:S02]  /*1440*/  FFMA R71, R38, R57.reuse, R20 ;  /* 0x0000003926477223 */ /* 0x080fe40000000014 */
[----:B------:R-:W-:Y:S02]  /*1450*/  FFMA R57, R64, R57, R23 ;  /* 0x0000003940397223 */ /* 0x000fe40000000017 */
[----:B-1----:R-:W-:-:S02]  /*1460*/  FFMA R112, R62, R44, R21 ;  /* 0x0000002c3e707223 */ /* 0x002fc40000000015 */
[-C--:B------:R-:W-:Y:S02]  /*1470*/  FFMA R81, R36, R44.reuse, R81 ;  /* 0x0000002c24517223 */ /* 0x080fe40000000051 */
[-C--:B------:R-:W-:Y:S02]  /*1480*/  FFMA R26, R80, R44.reuse, R22 ;  /* 0x0000002c501a7223 */ /* 0x080fe40000000016 */
[-C--:B------:R-:W-:Y:S01]  /*1490*/  FFMA R97, R30, R44.reuse, R97 ;  /* 0x0000002c1e617223 */ /* 0x080fe20000000061 */
[----:B------:R-:W1:Y:S01]  /*14a0*/  LDS.128 R20, [R16.X4+0x3b00] ;  /* 0x003b000010147984 */ /* 0x000e620000004c00 */
[-C--:B------:R-:W-:Y:S02]  /*14b0*/  FFMA R88, R67, R44.reuse, R88 ;  /* 0x0000002c43587223 */ /* 0x080fe40000000058 */
[-C--:B------:R-:W-:Y:S02]  /*14c0*/  FFMA R111, R60, R44.reuse, R111 ;  /* 0x0000002c3c6f7223 */ /* 0x080fe4000000006f */
[----:B------:R-:W-:-:S02]  /*14d0*/  FFMA R24, R28, R44, R125 ;  /* 0x0000002c1c187223 */ /* 0x000fc4000000007d */
[----:B--2---:R-:W-:Y:S02]  /*14e0*/  FFMA R25, R62, R48, R25 ;  /* 0x000000303e197223 */ /* 0x004fe40000000019 */
[-C--:B------:R-:W-:Y:S02]  /*14f0*/  FFMA R44, R76, R45.reuse, R81 ;  /* 0x0000002d4c2c7223 */ /* 0x080fe40000000051 */
[-C--:B------:R-:W-:Y:S02]  /*1500*/  FFMA R125, R74, R45.reuse, R97 ;  /* 0x0000002d4a7d7223 */ /* 0x080fe40000000061 */
[-C--:B------:R-:W-:Y:S02]  /*1510*/  FFMA R81, R38, R45.reuse, R88 ;  /* 0x0000002d26517223 */ /* 0x080fe40000000058 */
[-C--:B------:R-:W-:Y:S02]  /*1520*/  FFMA R112, R78, R45.reuse, R112 ;  /* 0x0000002d4e707223 */ /* 0x080fe40000000070 */
[----:B------:R-:W-:-:S02]  /*1530*/  FFMA R111, R72, R45, R111 ;  /* 0x0000002d486f7223 */ /* 0x000fc4000000006f */
[-C--:B------:R-:W-:Y:S02]  /*1540*/  FFMA R97, R66, R45.reuse, R24 ;  /* 0x0000002d42617223 */ /* 0x080fe40000000018 */
[-C--:B------:R-:W-:Y:S02]  /*1550*/  FFMA R88, R67, R48.reuse, R90 ;  /* 0x0000003043587223 */ /* 0x080fe4000000005a */
[----:B------:R-:W-:Y:S02]  /*1560*/  FFMA R45, R64, R45, R26 ;  /* 0x0000002d402d7223 */ /* 0x000fe4000000001a */
[----:B------:R-:W-:Y:S02]  /*1570*/  FFMA R90, R78, R49, R25 ;  /* 0x000000314e5a7223 */ /* 0x000fe40000000019 */
[----:B------:R-:W2:Y:S01]  /*1580*/  LDS.128 R24, [R16.X4+0x3b80] ;  /* 0x003b800010187984 */ /* 0x000ea20000004c00 */
[-C--:B------:R-:W-:Y:S02]  /*1590*/  FFMA R118, R36, R48.reuse, R77 ;  /* 0x0000003024767223 */ /* 0x080fe4000000004d */
[----:B------:R-:W-:-:S02]  /*15a0*/  FFMA R93, R30, R48, R93 ;  /* 0x000000301e5d7223 */ /* 0x000fc4000000005d */
[-C--:B------:R-:W-:Y:S02]  /*15b0*/  FFMA R77, R60, R48.reuse, R107 ;  /* 0x000000303c4d7223 */ /* 0x080fe4000000006b */
[----:B------:R-:W-:Y:S02]  /*15c0*/  FFMA R123, R28, R48, R123 ;  /* 0x000000301c7b7223 */ /* 0x000fe4000000007b */
[-C--:B------:R-:W-:Y:S02]  /*15d0*/  FFMA R107, R74, R49.reuse, R93 ;  /* 0x000000314a6b7223 */ /* 0x080fe4000000005d */
[-C--:B------:R-:W-:Y:S02]  /*15e0*/  FFMA R93, R72, R49.reuse, R77 ;  /* 0x00000031485d7223 */ /* 0x080fe4000000004d */
[----:B------:R-:W-:Y:S02]  /*15f0*/  FFMA R77, R66, R49, R123 ;  /* 0x00000031424d7223 */ /* 0x000fe4000000007b */
[----:B0-----:R-:W-:-:S02]  /*1600*/  FFMA R104, R62, R32, R29 ;  /* 0x000000203e687223 */ /* 0x001fc4000000001d */
[-C--:B------:R-:W-:Y:S02]  /*1610*/  FFMA R114, R36, R32.reuse, R65 ;  /* 0x0000002024727223 */ /* 0x080fe40000000041 */
[-C--:B------:R-:W-:Y:S02]  /*1620*/  FFMA R123, R30, R32.reuse, R85 ;  /* 0x000000201e7b7223 */ /* 0x080fe40000000055 */
[-C--:B------:R-:W-:Y:S02]  /*1630*/  FFMA R85, R60, R32.reuse, R115 ;  /* 0x000000203c557223 */ /* 0x080fe40000000073 */
[-C--:B------:R-:W-:Y:S02]  /*1640*/  FFMA R65, R28, R32.reuse, R117 ;  /* 0x000000201c417223 */ /* 0x080fe40000000075 */
[----:B------:R-:W-:Y:S02]  /*1650*/  FFMA R29, R67, R32, R92 ;  /* 0x00000020431d7223 */ /* 0x000fe4000000005c */
[C---:B------:R-:W-:Y:S01]  /*1660*/  FFMA R48, R80.reuse, R48, R39 ;  /* 0x0000003050307223 */ /* 0x040fe20000000027 */
[----:B------:R-:W0:Y:S01]  /*1670*/  LDS R92, [R14.X4+0x380] ;  /* 0x000380000e5c7984 */ /* 0x000e220000004800 */
[----:B------:R-:W-:-:S02]  /*1680*/  FFMA R31, R80, R32, R31 ;  /* 0x00000020501f7223 */ /* 0x000fc4000000001f */
[-C--:B------:R-:W-:Y:S01]  /*1690*/  FFMA R118, R76, R49.reuse, R118 ;  /* 0x000000314c767223 */ /* 0x080fe20000000076 */
[----:B------:R-:W-:Y:S01]  /*16a0*/  LDS R32, [R14.X4+0x3c0] ;  /* 0x0003c0000e207984 */ /* 0x000fe20000004800 */
[----:B------:R-:W-:Y:S02]  /*16b0*/  FFMA R39, R38, R49, R88 ;  /* 0x0000003126277223 */ /* 0x000fe40000000058 */
[-C--:B------:R-:W-:Y:S01]  /*16c0*/  FFMA R104, R78, R33.reuse, R104 ;  /* 0x000000214e687223 */ /* 0x080fe20000000068 */
[----:B------:R-:W3:Y:S01]  /*16d0*/  LDS R88, [R14.X4+0x3a0] ;  /* 0x0003a0000e587984 */ /* 0x000ee20000004800 */
[-C--:B------:R-:W-:Y:S02]  /*16e0*/  FFMA R114, R76, R33.reuse, R114 ;  /* 0x000000214c727223 */ /* 0x080fe40000000072 */
[-C--:B------:R-:W-:Y:S02]  /*16f0*/  FFMA R123, R74, R33.reuse, R123 ;  /* 0x000000214a7b7223 */ /* 0x080fe4000000007b */
[----:B------:R-:W-:-:S02]  /*1700*/  FFMA R85, R72, R33, R85 ;  /* 0x0000002148557223 */ /* 0x000fc40000000055 */
[-C--:B------:R-:W-:Y:S02]  /*1710*/  FFMA R65, R66, R33.reuse, R65 ;  /* 0x0000002142417223 */ /* 0x080fe40000000041 */
[----:B------:R-:W-:Y:S02]  /*1720*/  FFMA R29, R38, R33, R29 ;  /* 0x00000021261d7223 */ /* 0x000fe4000000001d */
[C---:B------:R-:W-:Y:S02]  /*1730*/  FFMA R49, R64.reuse, R49, R48 ;  /* 0x0000003140317223 */ /* 0x040fe40000000030 */
[----:B------:R-:W-:Y:S02]  /*1740*/  FFMA R33, R64, R33, R31 ;  /* 0x0000002140217223 */ /* 0x000fe4000000001f */
[-C--:B-1----:R-:W-:Y:S02]  /*1750*/  FFMA R73, R36, R20.reuse, R73 ;  /* 0x0000001424497223 */ /* 0x082fe40000000049 */
[----:B------:R-:W-:-:S02]  /*1760*/  FFMA R37, R62, R20, R37 ;  /* 0x000000143e257223 */ /* 0x000fc40000000025 */
[-C--:B------:R-:W-:Y:S02]  /*1770*/  FFMA R48, R30, R20.reuse, R89 ;  /* 0x000000141e307223 */ /* 0x080fe40000000059 */
[-C--:B------:R-:W-:Y:S02]  /*1780*/  FFMA R117, R60, R20.reuse, R103 ;  /* 0x000000143c757223 */ /* 0x080fe40000000067 */
[-C--:B------:R-:W-:Y:S02]  /*1790*/  FFMA R119, R28, R20.reuse, R119 ;  /* 0x000000141c777223 */ /* 0x080fe40000000077 */
[-C--:B------:R-:W-:Y:S02]  /*17a0*/  FFMA R31, R67, R20.reuse, R94 ;  /* 0x00000014431f7223 */ /* 0x080fe4000000005e */
[----:B------:R-:W-:Y:S02]  /*17b0*/  FFMA R20, R80, R20, R63 ;  /* 0x0000001450147223 */ /* 0x000fe4000000003f */
[----:B------:R-:W-:-:S02]  /*17c0*/  FFMA R94, R76, R21, R73 ;  /* 0x000000154c5e7223 */ /* 0x000fc40000000049 */
[-C--:B------:R-:W-:Y:S02]  /*17d0*/  FFMA R37, R78, R21.reuse, R37 ;  /* 0x000000154e257223 */ /* 0x080fe40000000025 */
[-C--:B------:R-:W-:Y:S02]  /*17e0*/  FFMA R48, R74, R21.reuse, R48 ;  /* 0x000000154a307223 */ /* 0x080fe40000000030 */
[-C--:B------:R-:W-:Y:S02]  /*17f0*/  FFMA R117, R72, R21.reuse, R117 ;  /* 0x0000001548757223 */ /* 0x080fe40000000075 */
[-C--:B------:R-:W-:Y:S02]  /*1800*/  FFMA R73, R66, R21.reuse, R119 ;  /* 0x0000001542497223 */ /* 0x080fe40000000077 */
[-C--:B------:R-:W-:Y:S01]  /*1810*/  FFMA R31, R38, R21.reuse, R31 ;  /* 0x00000015261f7223 */ /* 0x080fe2000000001f */
[----:B------:R-:W-:Y:S01]  /*1820*/  LDS R119, [R14.X4+0x440] ;  /* 0x000440000e777984 */ /* 0x000fe20000004800 */
[----:B------:R-:W-:-:S02]  /*1830*/  FFMA R21, R64, R21, R20 ;  /* 0x0000001540157223 */ /* 0x000fc40000000014 */
[-C--:B--2---:R-:W-:Y:S02]  /*1840*/  FFMA R20, R30, R24.reuse, R95 ;  /* 0x000000181e147223 */ /* 0x084fe4000000005f */
[----:B------:R-:W1:Y:S01]  /*1850*/  LDS R30, [R14.X4+0x3e0] ;  /* 0x0003e0000e1e7984 */ /* 0x000e620000004800 */
[-C--:B------:R-:W-:Y:S02]  /*1860*/  FFMA R36, R36, R24.reuse, R79 ;  /* 0x0000001824247223 */ /* 0x080fe4000000004f */
[-C--:B------:R-:W-:Y:S02]  /*1870*/  FFMA R28, R28, R24.reuse, R121 ;  /* 0x000000181c1c7223 */ /* 0x080fe40000000079 */
[----:B------:R-:W-:Y:S02]  /*1880*/  FFMA R60, R60, R24, R109 ;  /* 0x000000183c3c7223 */ /* 0x000fe4000000006d */
[-C--:B------:R-:W-:Y:S02]  /*1890*/  FFMA R95, R76, R25.reuse, R36 ;  /* 0x000000194c5f7223 */ /* 0x080fe40000000024 */
[----:B------:R-:W-:-:S02]  /*18a0*/  FFMA R36, R74, R25, R20 ;  /* 0x000000194a247223 */ /* 0x000fc40000000014 */
[-C--:B------:R-:W-:Y:S02]  /*18b0*/  FFMA R74, R66, R25.reuse, R28 ;  /* 0x00000019424a7223 */ /* 0x080fe4000000001c */
[----:B------:R-:W-:Y:S01]  /*18c0*/  FFMA R121, R72, R25, R60 ;  /* 0x0000001948797223 */ /* 0x000fe2000000003c */
[----:B------:R-:W2:Y:S04]  /*18d0*/  LDS R28, [R14.X4+0x400] ;  /* 0x000400000e1c7984 */ /* 0x000ea80000004800 */
[----:B------:R-:W4:Y:S01]  /*18e0*/  LDS R72, [R14.X4+0x420] ;  /* 0x000420000e487984 */ /* 0x000f220000004800 */
[-C--:B------:R-:W-:Y:S02]  /*18f0*/  FFMA R61, R62, R24.reuse, R61 ;  /* 0x000000183e3d7223 */ /* 0x080fe4000000003d */
[----:B------:R-:W-:-:S02]  /*1900*/  FFMA R67, R67, R24, R96 ;  /* 0x0000001843437223 */ /* 0x000fc40000000060 */
[-C--:B------:R-:W-:Y:S02]  /*1910*/  FFMA R61, R78, R25.reuse, R61 ;  /* 0x000000194e3d7223 */ /* 0x080fe4000000003d */
[----:B------:R-:W-:Y:S02]  /*1920*/  FFMA R79, R80, R24, R110 ;  /* 0x00000018504f7223 */ /* 0x000fe4000000006e */
[----:B------:R-:W-:Y:S02]  /*1930*/  FFMA R24, R38, R25, R67 ;  /* 0x0000001926187223 */ /* 0x000fe40000000043 */
[C---:B0-----:R-:W-:Y:S02]  /*1940*/  FFMA R109, R92.reuse, R22, R37 ;  /* 0x000000165c6d7223 */ /* 0x041fe40000000025 */
[----:B------:R-:W-:Y:S02]  /*1950*/  FFMA R67, R92, R26, R61 ;  /* 0x0000001a5c437223 */ /* 0x000fe4000000003d */
[----:B---3--:R-:W-:-:S02]  /*1960*/  FFMA R37, R88, R58, R102 ;  /* 0x0000003a58257223 */ /* 0x008fc40000000066 */
[C---:B------:R-:W-:Y:S02]  /*1970*/  FFMA R20, R88.reuse, R46, R44 ;  /* 0x0000002e58147223 */ /* 0x040fe4000000002c */
[C---:B------:R-:W-:Y:S02]  /*1980*/  FFMA R63, R88.reuse, R42, R82 ;  /* 0x0000002a583f7223 */ /* 0x040fe40000000052 */
[C---:B------:R-:W-:Y:S02]  /*1990*/  FFMA R61, R88.reuse, R54, R98 ;  /* 0x00000036583d7223 */ /* 0x040fe40000000062 */
[C---:B------:R-:W-:Y:S02]  /*19a0*/  FFMA R118, R88.reuse, R50, R118 ;  /* 0x0000003258767223 */ /* 0x040fe40000000076 */
[C---:B------:R-:W-:Y:S02]  /*19b0*/  FFMA R114, R88.reuse, R34, R114 ;  /* 0x0000002258727223 */ /* 0x040fe40000000072 */
[----:B------:R-:W-:-:S02]  /*19c0*/  FFMA R102, R88, R22, R94 ;  /* 0x0000001658667223 */ /* 0x000fc4000000005e */
[----:B------:R-:W-:Y:S02]  /*19d0*/  FFMA R44, R88, R26, R95 ;  /* 0x0000001a582c7223 */ /* 0x000fe4000000005f */
[C---:B-1----:R-:W-:Y:S01]  /*19e0*/  FFMA R40, R30.reuse, R42, R40 ;  /* 0x0000002a1e287223 */ /* 0x042fe20000000028 */
[----:B------:R-:W0:Y:S01]  /*19f0*/  LDS R95, [R14.X4+0x540] ;  /* 0x000540000e5f7984 */ /* 0x000e220000004800 */
[C---:B------:R-:W-:Y:S02]  /*1a00*/  FFMA R80, R30.reuse, R54, R100 ;  /* 0x000000361e507223 */ /* 0x040fe40000000064 */
[C---:B------:R-:W-:Y:S02]  /*1a10*/  FFMA R88, R30.reuse, R58, R101 ;  /* 0x0000003a1e587223 */ /* 0x040fe40000000065 */
[C---:B------:R-:W-:Y:S01]  /*1a20*/  FFMA R98, R30.reuse, R46, R111 ;  /* 0x0000002e1e627223 */ /* 0x040fe2000000006f */
[----:B------:R-:W-:Y:S01]  /*1a30*/  LDS R101, [R14.X4+0x700] ;  /* 0x000700000e657984 */ /* 0x000fe20000004800 */
[----:B------:R-:W-:-:S02]  /*1a40*/  FFMA R116, R30, R50, R93 ;  /* 0x000000321e747223 */ /* 0x000fc4000000005d */
[C---:B------:R-:W-:Y:S02]  /*1a50*/  FFMA R120, R30.reuse, R34, R85 ;  /* 0x000000221e787223 */ /* 0x040fe40000000055 */
[C---:B------:R-:W-:Y:S01]  /*1a60*/  FFMA R122, R30.reuse, R22, R117 ;  /* 0x000000161e7a7223 */ /* 0x040fe20000000075 */
[----:B------:R-:W-:Y:S01]  /*1a70*/  LDS R85, [R14.X4+0x760] ;  /* 0x000760000e557984 */ /* 0x000fe20000004800 */
[----:B------:R-:W-:-:S03]  /*1a80*/  FFMA R30, R30, R26, R121 ;  /* 0x0000001a1e1e7223 */ /* 0x000fc60000000079 */
[----:B------:R-:W1:Y:S01]  /*1a90*/  LDS R121, [R14.X4+0x580] ;  /* 0x000580000e797984 */ /* 0x000e620000004800 */
[----:B------:R-:W-:Y:S02]  /*1aa0*/  FFMA R79, R64, R25, R79 ;  /* 0x00000019404f7223 */ /* 0x000fe4000000004f */
[C---:B------:R-:W-:Y:S01]  /*1ab0*/  FFMA R115, R92.reuse, R42, R84 ;  /* 0x0000002a5c737223 */ /* 0x040fe20000000054 */
[----:B------:R-:W3:Y:S01]  /*1ac0*/  LDS R117, [R14.X4+0x5a0] ;  /* 0x0005a0000e757984 */ /* 0x000ee20000004800 */
[C---:B------:R-:W-:Y:S02]  /*1ad0*/  FFMA R103, R92.reuse, R54, R52 ;  /* 0x000000365c677223 */ /* 0x040fe40000000034 */
[C---:B------:R-:W-:Y:S02]  /*1ae0*/  FFMA R25, R92.reuse, R58, R86 ;  /* 0x0000003a5c197223 */ /* 0x040fe40000000056 */
[C---:B------:R-:W-:Y:S02]  /*1af0*/  FFMA R112, R92.reuse, R46, R112 ;  /* 0x0000002e5c707223 */ /* 0x040fe40000000070 */
[----:B------:R-:W-:-:S02]  /*1b00*/  FFMA R89, R92, R50, R90 ;  /* 0x000000325c597223 */ /* 0x000fc4000000005a */
[----:B------:R-:W-:Y:S02]  /*1b10*/  FFMA R76, R92, R34, R104 ;  /* 0x000000225c4c7223 */ /* 0x000fe40000000068 */
[C---:B--2---:R-:W-:Y:S02]  /*1b20*/  FFMA R104, R28.reuse, R42, R105 ;  /* 0x0000002a1c687223 */ /* 0x044fe40000000069 */
[C---:B------:R-:W-:Y:S01]  /*1b30*/  FFMA R96, R28.reuse, R54, R99 ;  /* 0x000000361c607223 */ /* 0x040fe20000000063 */
[----:B------:R-:W-:Y:S01]  /*1b40*/  LDS R105, [R14.X4+0x720] ;  /* 0x000720000e697984 */ /* 0x000fe20000004800 */
[C---:B------:R-:W-:Y:S02]  /*1b50*/  FFMA R90, R28.reuse, R58, R87 ;  /* 0x0000003a1c5a7223 */ /* 0x040fe40000000057 */
[C---:B------:R-:W-:Y:S02]  /*1b60*/  FFMA R108, R28.reuse, R46, R97 ;  /* 0x0000002e1c6c7223 */ /* 0x040fe40000000061 */
[----:B------:R-:W-:-:S02]  /*1b70*/  FFMA R94, R28, R50, R77 ;  /* 0x000000321c5e7223 */ /* 0x000fc4000000004d */
[C---:B------:R-:W-:Y:S02]  /*1b80*/  FFMA R92, R28.reuse, R34, R65 ;  /* 0x000000221c5c7223 */ /* 0x040fe40000000041 */
[----:B------:R-:W-:Y:S02]  /*1b90*/  FFMA R110, R28, R22, R73 ;  /* 0x000000161c6e7223 */ /* 0x000fe40000000049 */
[C---:B------:R-:W-:Y:S01]  /*1ba0*/  FFMA R62, R32.reuse, R54, R113 ;  /* 0x00000036203e7223 */ /* 0x040fe20000000071 */
[----:B------:R-:W-:Y:S01]  /*1bb0*/  LDS R73, [R14.X4+0x7a0] ;  /* 0x0007a0000e497984 */ /* 0x000fe20000004800 */
[-C--:B------:R-:W-:Y:S02]  /*1bc0*/  FFMA R36, R32, R26.reuse, R36 ;  /* 0x0000001a20247223 */ /* 0x080fe40000000024 */
[----:B------:R-:W-:Y:S02]  /*1bd0*/  FFMA R28, R28, R26, R74 ;  /* 0x0000001a1c1c7223 */ /* 0x000fe4000000004a */
[----:B----4-:R-:W-:-:S02]  /*1be0*/  FFMA R78, R72, R54, R83 ;  /* 0x00000036484e7223 */ /* 0x010fc40000000053 */
[----:B------:R-:W-:Y:S02]  /*1bf0*/  FFMA R24, R72, R26, R24 ;  /* 0x0000001a48187223 */ /* 0x000fe40000000018 */
[C---:B------:R-:W-:Y:S02]  /*1c00*/  FFMA R54, R119.reuse, R54, R53 ;  /* 0x0000003677367223 */ /* 0x040fe40000000035 */
[----:B------:R-:W-:Y:S01]  /*1c10*/  FFMA R26, R119, R26, R79 ;  /* 0x0000001a771a7223 */ /* 0x000fe2000000004f */
[----:B------:R-:W-:Y:S01]  /*1c20*/  LDS R53, [R14.X4+0x5e0] ;  /* 0x0005e0000e357984 */ /* 0x000fe20000004800 */
[----:B------:R-:W-:-:S03]  /*1c30*/  FFMA R97, R124, R27, R44 ;  /* 0x0000001b7c617223 */ /* 0x000fc6000000002c */
[----:B------:R-:W2:Y:S04]  /*1c40*/  LDS R79, [R14.X4+0x5c0] ;  /* 0x0005c0000e4f7984 */ /* 0x000ea80000004800 */
[----:B------:R-:W4:Y:S01]  /*1c50*/  LDS R44, [R14.X4+0x600] ;  /* 0x000600000e2c7984 */ /* 0x000f220000004800 */
[C---:B------:R-:W-:Y:S02]  /*1c60*/  FFMA R64, R32.reuse, R58, R56 ;  /* 0x0000003a20407223 */ /* 0x040fe40000000038 */
[C---:B------:R-:W-:Y:S02]  /*1c70*/  FFMA R66, R32.reuse, R46, R125 ;  /* 0x0000002e20427223 */ /* 0x040fe4000000007d */
[C---:B------:R-:W-:Y:S02]  /*1c80*/  FFMA R60, R32.reuse, R42, R91 ;  /* 0x0000002a203c7223 */ /* 0x040fe4000000005b */
[----:B------:R-:W-:-:S02]  /*1c90*/  FFMA R56, R32, R50, R107 ;  /* 0x0000003220387223 */ /* 0x000fc4000000006b */
[C---:B------:R-:W-:Y:S02]  /*1ca0*/  FFMA R52, R32.reuse, R34, R123 ;  /* 0x0000002220347223 */ /* 0x040fe4000000007b */
[----:B------:R-:W-:Y:S01]  /*1cb0*/  FFMA R38, R32, R22, R48 ;  /* 0x0000001620267223 */ /* 0x000fe20000000030 */
[----:B------:R-:W-:Y:S01]  /*1cc0*/  LDS R123, [R14.X4+0xac0] ;  /* 0x000ac0000e7b7984 */ /* 0x000fe20000004800 */
[C---:B------:R-:W-:Y:S02]  /*1cd0*/  FFMA R74, R72.reuse, R42, R75 ;  /* 0x0000002a484a7223 */ /* 0x040fe4000000004b */
[C---:B------:R-:W-:Y:S02]  /*1ce0*/  FFMA R82, R72.reuse, R58, R71 ;  /* 0x0000003a48527223 */ /* 0x040fe40000000047 */
[C---:B------:R-:W-:Y:S02]  /*1cf0*/  FFMA R84, R72.reuse, R46, R81 ;  /* 0x0000002e48547223 */ /* 0x040fe40000000051 */
[C---:B------:R-:W-:Y:S01]  /*1d00*/  FFMA R86, R72.reuse, R50, R39 ;  /* 0x0000003248567223 */ /* 0x040fe20000000027 */
[----:B------:R-:W-:Y:S01]  /*1d10*/  LDS R81, [R14.X4+0x780] ;  /* 0x000780000e517984 */ /* 0x000fe20000004800 */
[----:B------:R-:W-:-:S02]  /*1d20*/  FFMA R48, R72, R34, R29 ;  /* 0x0000002248307223 */ /* 0x000fc4000000001d */
[----:B------:R-:W-:Y:S02]  /*1d30*/  FFMA R32, R72, R22, R31 ;  /* 0x0000001648207223 */ /* 0x000fe4000000001f */
[----:B0-----:R-:W-:Y:S02]  /*1d40*/  FFMA R111, R95, R51, R89 ;  /* 0x000000335f6f7223 */ /* 0x001fe40000000059 */
[----:B------:R-:W-:Y:S02]  /*1d50*/  FFMA R72, R119, R34, R33 ;  /* 0x0000002277487223 */ /* 0x000fe40000000021 */
[----:B------:R-:W-:Y:S01]  /*1d60*/  FFMA R99, R95, R27, R67 ;  /* 0x0000001b5f637223 */ /* 0x000fe20000000043 */
[----:B------:R-:W-:Y:S01]  /*1d70*/  LDS R33, [R14.X4+0x7c0] ;  /* 0x0007c0000e217984 */ /* 0x000fe20000004800 */
[C---:B-1----:R-:W-:Y:S02]  /*1d80*/  FFMA R87, R121.reuse, R59, R64 ;  /* 0x0000003b79577223 */ /* 0x042fe40000000040 */
[----:B------:R-:W-:-:S02]  /*1d90*/  FFMA R89, R121, R47, R66 ;  /* 0x0000002f79597223 */ /* 0x000fc40000000042 */
[----:B------:R-:W0:Y:S01]  /*1da0*/  LDS.128 R64, [R16.X4+0x3910] ;  /* 0x0039100010407984 */ /* 0x000e220000004c00 */
[----:B------:R-:W-:Y:S02]  /*1db0*/  FFMA R106, R119, R50, R49 ;  /* 0x00000032776a7223 */ /* 0x000fe40000000031 */
[C---:B------:R-:W-:Y:S02]  /*1dc0*/  FFMA R107, R95.reuse, R43, R115 ;  /* 0x0000002b5f6b7223 */ /* 0x040fe40000000073 */
[C---:B------:R-:W-:Y:S02]  /*1dd0*/  FFMA R113, R95.reuse, R55, R103 ;  /* 0x000000375f717223 */ /* 0x040fe40000000067 */
[C---:B------:R-:W-:Y:S01]  /*1de0*/  FFMA R25, R95.reuse, R59, R25 ;  /* 0x0000003b5f197223 */ /* 0x040fe20000000019 */
[----:B------:R-:W-:Y:S01]  /*1df0*/  LDS R103, [R14.X4+0x740] ;  /* 0x000740000e677984 */ /* 0x000fe20000004800 */
[C---:B------:R-:W-:Y:S02]  /*1e00*/  FFMA R112, R95.reuse, R47, R112 ;  /* 0x0000002f5f707223 */ /* 0x040fe40000000070 */
[----:B------:R-:W-:-:S02]  /*1e10*/  FFMA R76, R95, R35, R76 ;  /* 0x000000235f4c7223 */ /* 0x000fc4000000004c */
[----:B------:R-:W-:Y:S02]  /*1e20*/  FFMA R109, R95, R23, R109 ;  /* 0x000000175f6d7223 */ /* 0x000fe4000000006d */
[C---:B------:R-:W-:Y:S02]  /*1e30*/  FFMA R100, R121.reuse, R43, R60 ;  /* 0x0000002b79647223 */ /* 0x040fe4000000003c */
[C---:B------:R-:W-:Y:S02]  /*1e40*/  FFMA R49, R121.reuse, R55, R62 ;  /* 0x0000003779317223 */ /* 0x040fe4000000003e */
[C---:B------:R-:W-:Y:S02]  /*1e50*/  FFMA R91, R121.reuse, R51, R56 ;  /* 0x00000033795b7223 */ /* 0x040fe40000000038 */
[C---:B------:R-:W-:Y:S02]  /*1e60*/  FFMA R93, R121.reuse, R35, R52 ;  /* 0x00000023795d7223 */ /* 0x040fe40000000034 */
[----:B------:R-:W-:-:S02]  /*1e70*/  FFMA R95, R121, R23, R38 ;  /* 0x00000017795f7223 */ /* 0x000fc40000000026 */
[----:B------:R-:W-:Y:S02]  /*1e80*/  FFMA R83, R124, R59, R37 ;  /* 0x0000003b7c537223 */ /* 0x000fe40000000025 */
[----:B------:R-:W-:Y:S02]  /*1e90*/  FFMA R121, R121, R27, R36 ;  /* 0x0000001b79797223 */ /* 0x000fe40000000024 */
[----:B------:R-:W1:Y:S01]  /*1ea0*/  LDS.128 R36, [R16.X4+0x3810] ;  /* 0x0038100010247984 */ /* 0x000e620000004c00 */
[C---:B------:R-:W-:Y:S02]  /*1eb0*/  FFMA R41, R119.reuse, R42, R41 ;  /* 0x0000002a77297223 */ /* 0x040fe40000000029 */
[C---:B------:R-:W-:Y:S02]  /*1ec0*/  FFMA R46, R119.reuse, R46, R45 ;  /* 0x0000002e772e7223 */ /* 0x040fe4000000002d */
[C---:B------:R-:W-:Y:S02]  /*1ed0*/  FFMA R34, R119.reuse, R22, R21 ;  /* 0x0000001677227223 */ /* 0x040fe40000000015 */
[----:B------:R-:W-:-:S02]  /*1ee0*/  FFMA R58, R119, R58, R57 ;  /* 0x0000003a773a7223 */ /* 0x000fc40000000039 */
[C---:B------:R-:W-:Y:S01]  /*1ef0*/  FFMA R75, R124.reuse, R35, R114 ;  /* 0x000000237c4b7223 */ /* 0x040fe20000000072 */
[----:B------:R-:W-:Y:S01]  /*1f00*/  LDS R119, [R14.X4+0xae0] ;  /* 0x000ae0000e777984 */ /* 0x000fe20000004800 */
[----:B------:R-:W-:Y:S02]  /*1f10*/  FFMA R71, R124, R23, R102 ;  /* 0x000000177c477223 */ /* 0x000fe40000000066 */
[-C--:B---3--:R-:W-:Y:S02]  /*1f20*/  FFMA R120, R117, R35.reuse, R120 ;  /* 0x0000002375787223 */ /* 0x088fe40000000078 */
[----:B--2---:R-:W-:Y:S02]  /*1f30*/  FFMA R92, R79, R35, R92 ;  /* 0x000000234f5c7223 */ /* 0x004fe4000000005c */
[C---:B------:R-:W-:Y:S02]  /*1f40*/  FFMA R74, R53.reuse, R43, R74 ;  /* 0x0000002b354a7223 */ /* 0x040fe4000000004a */
[----:B------:R-:W-:-:S02]  /*1f50*/  FFMA R78, R53, R55, R78 ;  /* 0x00000037354e7223 */ /* 0x000fc4000000004e */
[C---:B------:R-:W-:Y:S02]  /*1f60*/  FFMA R82, R53.reuse, R59, R82 ;  /* 0x0000003b35527223 */ /* 0x040fe40000000052 */
[C---:B------:R-:W-:Y:S02]  /*1f70*/  FFMA R84, R53.reuse, R47, R84 ;  /* 0x0000002f35547223 */ /* 0x040fe40000000054 */
[C---:B------:R-:W-:Y:S02]  /*1f80*/  FFMA R86, R53.reuse, R51, R86 ;  /* 0x0000003335567223 */ /* 0x040fe40000000056 */
[C---:B------:R-:W-:Y:S02]  /*1f90*/  FFMA R48, R53.reuse, R35, R48 ;  /* 0x0000002335307223 */ /* 0x040fe40000000030 */
[----:B------:R-:W-:Y:S02]  /*1fa0*/  FFMA R32, R53, R23, R32 ;  /* 0x0000001735207223 */ /* 0x000fe40000000020 */
[----:B----4-:R-:W-:-:S02]  /*1fb0*/  FFMA R72, R44, R35, R72 ;  /* 0x000000232c487223 */ /* 0x010fc40000000048 */
[C---:B------:R-:W-:Y:S02]  /*1fc0*/  FFMA R22, R124.reuse, R43, R63 ;  /* 0x0000002b7c167223 */ /* 0x040fe4000000003f */
[----:B------:R-:W-:Y:S02]  /*1fd0*/  FFMA R21, R124, R55, R61 ;  /* 0x000000377c157223 */ /* 0x000fe4000000003d */
[C---:B------:R-:W-:Y:S01]  /*1fe0*/  FFMA R102, R117.reuse, R43, R40 ;  /* 0x0000002b75667223 */ /* 0x040fe20000000028 */
[----:B------:R-:W-:Y:S01]  /*1ff0*/  LDS.128 R60, [R16.X4+0x3890] ;  /* 0x00389000103c7984 */ /* 0x000fe20000004c00 */
[----:B------:R-:W-:Y:S02]  /*2000*/  FFMA R80, R117, R55, R80 ;  /* 0x0000003775507223 */ /* 0x000fe40000000050 */
[C---:B------:R-:W-:Y:S02]  /*2010*/  FFMA R104, R79.reuse, R43, R104 ;  /* 0x0000002b4f687223 */ /* 0x040fe40000000068 */
[----:B------:R-:W-:-:S02]  /*2020*/  FFMA R96, R79, R55, R96 ;  /* 0x000000374f607223 */ /* 0x000fc40000000060 */
[----:B------:R-:W-:Y:S02]  /*2030*/  FFMA R53, R53, R27, R24 ;  /* 0x0000001b35357223 */ /* 0x000fe40000000018 */
[C---:B------:R-:W-:Y:S02]  /*2040*/  FFMA R52, R44.reuse, R43, R41 ;  /* 0x0000002b2c347223 */ /* 0x040fe40000000029 */
[----:B------:R-:W-:Y:S01]  /*2050*/  FFMA R35, R44, R23, R34 ;  /* 0x000000172c237223 */ /* 0x000fe20000000022 */
[----:B------:R-:W2:Y:S01]  /*2060*/  LDS.128 R40, [R16.X4+0x3a10] ;  /* 0x003a100010287984 */ /* 0x000ea20000004c00 */
[-C--:B------:R-:W-:Y:S02]  /*2070*/  FFMA R20, R124, R47.reuse, R20 ;  /* 0x0000002f7c147223 */ /* 0x080fe40000000014 */
[-C--:B------:R-:W-:Y:S02]  /*2080*/  FFMA R98, R117, R47.reuse, R98 ;  /* 0x0000002f75627223 */ /* 0x080fe40000000062 */
[----:B------:R-:W-:-:S02]  /*2090*/  FFMA R108, R79, R47, R108 ;  /* 0x0000002f4f6c7223 */ /* 0x000fc4000000006c */
[C---:B------:R-:W-:Y:S02]  /*20a0*/  FFMA R55, R44.reuse, R55, R54 ;  /* 0x000000372c377223 */ /* 0x040fe40000000036 */
[C---:B------:R-:W-:Y:S02]  /*20b0*/  FFMA R24, R44.reuse, R59, R58 ;  /* 0x0000003b2c187223 */ /* 0x040fe4000000003a */
[C---:B------:R-:W-:Y:S02]  /*20c0*/  FFMA R50, R44.reuse, R47, R46 ;  /* 0x0000002f2c327223 */ /* 0x040fe4000000002e */
[C---:B------:R-:W-:Y:S02]  /*20d0*/  FFMA R106, R44.reuse, R51, R106 ;  /* 0x000000332c6a7223 */ /* 0x040fe4000000006a */
[----:B------:R-:W-:Y:S02]  /*20e0*/  FFMA R34, R44, R27, R26 ;  /* 0x0000001b2c227223 */ /* 0x000fe4000000001a */
[----:B------:R-:W3:Y:S01]  /*20f0*/  LDS.128 R44, [R16.X4+0x3a90] ;  /* 0x003a9000102c7984 */ /* 0x000ee20000004c00 */
[----:B------:R-:W-:-:S02]  /*2100*/  FFMA R77, R124, R51, R118 ;  /* 0x000000337c4d7223 */ /* 0x000fc40000000076 */
[C---:B------:R-:W-:Y:S01]  /*2110*/  FFMA R88, R117.reuse, R59, R88 ;  /* 0x0000003b75587223 */ /* 0x040fe20000000058 */
[----:B------:R-:W-:Y:S01]  /*2120*/  LDS R118, [R14.X4+0x920] ;  /* 0x000920000e767984 */ /* 0x000fe20000004800 */
[C---:B------:R-:W-:Y:S02]  /*2130*/  FFMA R116, R117.reuse, R51, R116 ;  /* 0x0000003375747223 */ /* 0x040fe40000000074 */
[----:B------:R-:W-:Y:S01]  /*2140*/  FFMA R122, R117, R23, R122 ;  /* 0x00000017757a7223 */ /* 0x000fe2000000007a */
[----:B------:R-:W-:Y:S01]  /*2150*/  LDS R124, [R14.X4+0x1000] ;  /* 0x001000000e7c7984 */ /* 0x000fe20000004800 */
[C---:B------:R-:W-:Y:S02]  /*2160*/  FFMA R90, R79.reuse, R59, R90 ;  /* 0x0000003b4f5a7223 */ /* 0x040fe4000000005a */
[C---:B------:R-:W-:Y:S01]  /*2170*/  FFMA R94, R79.reuse, R51, R94 ;  /* 0x000000334f5e7223 */ /* 0x040fe2000000005e */
[----:B------:R-:W-:Y:S01]  /*2180*/  LDS.128 R56, [R16.X4+0x3b10] ;  /* 0x003b100010387984 */ /* 0x000fe20000004c00 */
[----:B------:R-:W-:-:S02]  /*2190*/  FFMA R110, R79, R23, R110 ;  /* 0x000000174f6e7223 */ /* 0x000fc4000000006e */
[-C--:B------:R-:W-:Y:S02]  /*21a0*/  FFMA R117, R117, R27.reuse, R30 ;  /* 0x0000001b75757223 */ /* 0x080fe4000000001e */
[----:B------:R-:W-:Y:S02]  /*21b0*/  FFMA R79, R79, R27, R28 ;  /* 0x0000001b4f4f7223 */ /* 0x000fe4000000001c */
[-C--:B0-----:R-:W-:Y:S01]  /*21c0*/  FFMA R51, R101, R64.reuse, R25 ;  /* 0x0000004065337223 */ /* 0x081fe20000000019 */
[----:B------:R-:W0:Y:S01]  /*21d0*/  LDS.128 R28, [R16.X4+0x3990] ;  /* 0x00399000101c7984 */ /* 0x000e220000004c00 */
[----:B------:R-:W-:-:S03]  /*21e0*/  FFMA R23, R33, R64, R24 ;  /* 0x0000004021177223 */ /* 0x000fc60000000018 */
[----:B------:R-:W4:Y:S01]  /*21f0*/  LDS.128 R24, [R16.X4+0x3b90] ;  /* 0x003b900010187984 */ /* 0x000f220000004c00 */
[C---:B-1----:R-:W-:Y:S02]  /*2200*/  FFMA R54, R36.reuse, R33, R52 ;  /* 0x0000002124367223 */ /* 0x042fe40000000034 */
[C---:B------:R-:W-:Y:S01]  /*2210*/  FFMA R107, R36.reuse, R101, R107 ;  /* 0x00000065246b7223 */ /* 0x040fe2000000006b */
[----:B------:R-:W1:Y:S01]  /*2220*/  LDS R52, [R14.X4+0x8e0] ;  /* 0x0008e0000e347984 */ /* 0x000e620000004800 */
[C---:B------:R-:W-:Y:S02]  /*2230*/  FFMA R22, R36.reuse, R105, R22 ;  /* 0x0000006924167223 */ /* 0x040fe40000000016 */
[C---:B------:R-:W-:Y:S02]  /*2240*/  FFMA R100, R36.reuse, R103, R100 ;  /* 0x0000006724647223 */ /* 0x040fe40000000064 */
[C---:B------:R-:W-:Y:S02]  /*2250*/  FFMA R102, R36.reuse, R85, R102 ;  /* 0x0000005524667223 */ /* 0x040fe40000000066 */
[----:B------:R-:W-:-:S02]  /*2260*/  FFMA R104, R36, R81, R104 ;  /* 0x0000005124687223 */ /* 0x000fc40000000068 */
[----:B------:R-:W-:Y:S02]  /*2270*/  FFMA R74, R36, R73, R74 ;  /* 0x00000049244a7223 */ /* 0x000fe4000000004a */
[----:B------:R-:W5:Y:S01]  /*2280*/  LDS R36, [R14.X4+0x8c0] ;  /* 0x0008c0000e247984 */ /* 0x000f620000004800 */
[-C--:B--2---:R-:W-:Y:S02]  /*2290*/  FFMA R111, R101, R40.reuse, R111 ;  /* 0x00000028656f7223 */ /* 0x084fe4000000006f */
[-C--:B------:R-:W-:Y:S02]  /*22a0*/  FFMA R77, R105, R40.reuse, R77 ;  /* 0x00000028694d7223 */ /* 0x080fe4000000004d */
[-C--:B------:R-:W-:Y:S02]  /*22b0*/  FFMA R91, R103, R40.reuse, R91 ;  /* 0x00000028675b7223 */ /* 0x080fe4000000005b */
[-C--:B------:R-:W-:Y:S02]  /*22c0*/  FFMA R116, R85, R40.reuse, R116 ;  /* 0x0000002855747223 */ /* 0x080fe40000000074 */
[----:B------:R-:W-:-:S02]  /*22d0*/  FFMA R94, R81, R40, R94 ;  /* 0x00000028515e7223 */ /* 0x000fc4000000005e */
[-C--:B------:R-:W-:Y:S02]  /*22e0*/  FFMA R86, R73, R40.reuse, R86 ;  /* 0x0000002849567223 */ /* 0x080fe40000000056 */
[----:B------:R-:W-:Y:S02]  /*22f0*/  FFMA R106, R33, R40, R106 ;  /* 0x00000028216a7223 */ /* 0x000fe4000000006a */
[----:B---3--:R-:W-:Y:S02]  /*2300*/  FFMA R40, R73, R44, R48 ;  /* 0x0000002c49287223 */ /* 0x008fe40000000030 */
[----:B------:R-:W2:Y:S01]  /*2310*/  LDS R48, [R14.X4+0x900] ;  /* 0x000900000e307984 */ /* 0x000ea20000004800 */
[C---:B------:R-:W-:Y:S02]  /*2320*/  FFMA R21, R105.reuse, R60, R21 ;  /* 0x0000003c69157223 */ /* 0x040fe40000000015 */
[C---:B------:R-:W-:Y:S02]  /*2330*/  FFMA R83, R105.reuse, R64, R83 ;  /* 0x0000004069537223 */ /* 0x040fe40000000053 */
[----:B0-----:R-:W-:-:S02]  /*2340*/  FFMA R20, R105, R28, R20 ;  /* 0x0000001c69147223 */ /* 0x001fc40000000014 */
[C---:B------:R-:W-:Y:S02]  /*2350*/  FFMA R75, R105.reuse, R44, R75 ;  /* 0x0000002c694b7223 */ /* 0x040fe4000000004b */
[C---:B------:R-:W-:Y:S02]  /*2360*/  FFMA R71, R105.reuse, R56, R71 ;  /* 0x0000003869477223 */ /* 0x040fe40000000047 */
[----:B----4-:R-:W-:Y:S02]  /*2370*/  FFMA R97, R105, R24, R97 ;  /* 0x0000001869617223 */ /* 0x010fe40000000061 */
[C---:B------:R-:W-:Y:S02]  /*2380*/  FFMA R113, R101.reuse, R60, R113 ;  /* 0x0000003c65717223 */ /* 0x040fe40000000071 */
[C---:B------:R-:W-:Y:S02]  /*2390*/  FFMA R112, R101.reuse, R28, R112 ;  /* 0x0000001c65707223 */ /* 0x040fe40000000070 */
[----:B------:R-:W-:-:S02]  /*23a0*/  FFMA R76, R101, R44, R76 ;  /* 0x0000002c654c7223 */ /* 0x000fc4000000004c */
[C---:B------:R-:W-:Y:S02]  /*23b0*/  FFMA R109, R101.reuse, R56, R109 ;  /* 0x00000038656d7223 */ /* 0x040fe4000000006d */
[----:B------:R-:W-:Y:S02]  /*23c0*/  FFMA R99, R101, R24, R99 ;  /* 0x0000001865637223 */ /* 0x000fe40000000063 */
[-C--:B------:R-:W-:Y:S02]  /*23d0*/  FFMA R93, R103, R44.reuse, R93 ;  /* 0x0000002c675d7223 */ /* 0x080fe4000000005d */
[-C--:B------:R-:W-:Y:S02]  /*23e0*/  FFMA R120, R85, R44.reuse, R120 ;  /* 0x0000002c55787223 */ /* 0x080fe40000000078 */
[-C--:B------:R-:W-:Y:S02]  /*23f0*/  FFMA R92, R81, R44.reuse, R92 ;  /* 0x0000002c515c7223 */ /* 0x080fe4000000005c */
[----:B------:R-:W-:-:S02]  /*2400*/  FFMA R72, R33, R44, R72 ;  /* 0x0000002c21487223 */ /* 0x000fc40000000048 */
[-C--:B------:R-:W-:Y:S02]  /*2410*/  FFMA R49, R103, R60.reuse, R49 ;  /* 0x0000003c67317223 */ /* 0x080fe40000000031 */
[-C--:B------:R-:W-:Y:S02]  /*2420*/  FFMA R80, R85, R60.reuse, R80 ;  /* 0x0000003c55507223 */ /* 0x080fe40000000050 */
[-C--:B------:R-:W-:Y:S02]  /*2430*/  FFMA R96, R81, R60.reuse, R96 ;  /* 0x0000003c51607223 */ /* 0x080fe40000000060 */
[C---:B------:R-:W-:Y:S02]  /*2440*/  FFMA R78, R73.reuse, R60, R78 ;  /* 0x0000003c494e7223 */ /* 0x040fe4000000004e */
[----:B------:R-:W-:Y:S02]  /*2450*/  FFMA R44, R73, R56, R32 ;  /* 0x00000038492c7223 */ /* 0x000fe40000000020 */
[----:B------:R-:W-:-:S02]  /*2460*/  FFMA R60, R33, R60, R55 ;  /* 0x0000003c213c7223 */ /* 0x000fc40000000037 */
[C---:B------:R-:W-:Y:S02]  /*2470*/  FFMA R87, R103.reuse, R64, R87 ;  /* 0x0000004067577223 */ /* 0x040fe40000000057 */
[-C--:B------:R-:W-:Y:S02]  /*2480*/  FFMA R89, R103, R28.reuse, R89 ;  /* 0x0000001c67597223 */ /* 0x080fe40000000059 */
[-C--:B------:R-:W-:Y:S02]  /*2490*/  FFMA R98, R85, R28.reuse, R98 ;  /* 0x0000001c55627223 */ /* 0x080fe40000000062 */
[-C--:B------:R-:W-:Y:S02]  /*24a0*/  FFMA R108, R81, R28.reuse, R108 ;  /* 0x0000001c516c7223 */ /* 0x080fe4000000006c */
[-C--:B------:R-:W-:Y:S02]  /*24b0*/  FFMA R84, R73, R28.reuse, R84 ;  /* 0x0000001c49547223 */ /* 0x080fe40000000054 */
[----:B------:R-:W-:-:S02]  /*24c0*/  FFMA R50, R33, R28, R50 ;  /* 0x0000001c21327223 */ /* 0x000fc40000000032 */
[-C--:B------:R-:W-:Y:S02]  /*24d0*/  FFMA R95, R103, R56.reuse, R95 ;  /* 0x00000038675f7223 */ /* 0x080fe4000000005f */
[----:B------:R-:W-:Y:S02]  /*24e0*/  FFMA R32, R33, R56, R35 ;  /* 0x0000003821207223 */ /* 0x000fe40000000023 */
[-C--:B------:R-:W-:Y:S01]  /*24f0*/  FFMA R121, R103, R24.reuse, R121 ;  /* 0x0000001867797223 */ /* 0x080fe20000000079 */
[----:B------:R-:W0:Y:S01]  /*2500*/  LDS R35, [R14.X4+0x960] ;  /* 0x000960000e237984 */ /* 0x000e220000004800 */
[----:B------:R-:W-:Y:S02]  /*2510*/  FFMA R34, R33, R24, R34 ;  /* 0x0000001821227223 */ /* 0x000fe40000000022 */
[C---:B-1----:R-:W-:Y:S02]  /*2520*/  FFMA R22, R52.reuse, R37, R22 ;  /* 0x0000002534167223 */ /* 0x042fe40000000016 */
[----:B------:R-:W-:-:S02]  /*2530*/  FFMA R21, R52, R61, R21 ;  /* 0x0000003d34157223 */ /* 0x000fc40000000015 */
[C---:B------:R-:W-:Y:S02]  /*2540*/  FFMA R83, R52.reuse, R65, R83 ;  /* 0x0000004134537223 */ /* 0x040fe40000000053 */
[C---:B------:R-:W-:Y:S02]  /*2550*/  FFMA R20, R52.reuse, R29, R20 ;  /* 0x0000001d34147223 */ /* 0x040fe40000000014 */
[C---:B------:R-:W-:Y:S02]  /*2560*/  FFMA R77, R52.reuse, R41, R77 ;  /* 0x00000029344d7223 */ /* 0x040fe4000000004d */
[C---:B------:R-:W-:Y:S02]  /*2570*/  FFMA R75, R52.reuse, R45, R75 ;  /* 0x0000002d344b7223 */ /* 0x040fe4000000004b */
[C---:B------:R-:W-:Y:S02]  /*2580*/  FFMA R71, R52.reuse, R57, R71 ;  /* 0x0000003934477223 */ /* 0x040fe40000000047 */
[----:B------:R-:W-:-:S02]  /*2590*/  FFMA R125, R52, R25, R97 ;  /* 0x00000019347d7223 */ /* 0x000fc40000000061 */
[C---:B------:R-:W-:Y:S01]  /*25a0*/  FFMA R88, R85.reuse, R64, R88 ;  /* 0x0000004055587223 */ /* 0x040fe20000000058 */
[----:B------:R-:W1:Y:S01]  /*25b0*/  LDS R52, [R14.X4+0xa80] ;  /* 0x000a80000e347984 */ /* 0x000e620000004800 */
[C---:B------:R-:W-:Y:S02]  /*25c0*/  FFMA R122, R85.reuse, R56, R122 ;  /* 0x00000038557a7223 */ /* 0x040fe4000000007a */
[----:B------:R-:W-:Y:S02]  /*25d0*/  FFMA R117, R85, R24, R117 ;  /* 0x0000001855757223 */ /* 0x000fe40000000075 */
[C---:B-----5:R-:W-:Y:S01]  /*25e0*/  FFMA R107, R36.reuse, R37, R107 ;  /* 0x00000025246b7223 */ /* 0x060fe2000000006b */
[----:B------:R-:W3:Y:S01]  /*25f0*/  LDS R85, [R14.X4+0x940] ;  /* 0x000940000e557984 */ /* 0x000ee20000004800 */
[C---:B------:R-:W-:Y:S02]  /*2600*/  FFMA R113, R36.reuse, R61, R113 ;  /* 0x0000003d24717223 */ /* 0x040fe40000000071 */
[----:B------:R-:W-:-:S02]  /*2610*/  FFMA R28, R36, R65, R51 ;  /* 0x00000041241c7223 */ /* 0x000fc40000000033 */
[C---:B------:R-:W-:Y:S02]  /*2620*/  FFMA R112, R36.reuse, R29, R112 ;  /* 0x0000001d24707223 */ /* 0x040fe40000000070 */
[C---:B------:R-:W-:Y:S02]  /*2630*/  FFMA R111, R36.reuse, R41, R111 ;  /* 0x00000029246f7223 */ /* 0x040fe4000000006f */
[C---:B------:R-:W-:Y:S02]  /*2640*/  FFMA R76, R36.reuse, R45, R76 ;  /* 0x0000002d244c7223 */ /* 0x040fe4000000004c */
[C---:B------:R-:W-:Y:S02]  /*2650*/  FFMA R103, R36.reuse, R57, R109 ;  /* 0x0000003924677223 */ /* 0x040fe4000000006d */
[----:B------:R-:W-:Y:S02]  /*2660*/  FFMA R33, R36, R25, R99 ;  /* 0x0000001924217223 */ /* 0x000fe40000000063 */
[----:B------:R-:W4:Y:S01]  /*2670*/  LDS R36, [R14.X4+0x980] ;  /* 0x000980000e247984 */ /* 0x000f220000004800 */
[----:B------:R-:W-:-:S02]  /*2680*/  FFMA R110, R81, R56, R110 ;  /* 0x00000038516e7223 */ /* 0x000fc4000000006e */
[-C--:B------:R-:W-:Y:S02]  /*2690*/  FFMA R114, R81, R24.reuse, R79 ;  /* 0x0000001851727223 */ /* 0x080fe4000000004f */
[----:B------:R-:W-:Y:S02]  /*26a0*/  FFMA R56, R73, R24, R53 ;  /* 0x0000001849387223 */ /* 0x000fe40000000035 */
[C---:B--2---:R-:W-:Y:S02]  /*26b0*/  FFMA R100, R48.reuse, R37, R100 ;  /* 0x0000002530647223 */ /* 0x044fe40000000064 */
[C---:B------:R-:W-:Y:S02]  /*26c0*/  FFMA R24, R48.reuse, R61, R49 ;  /* 0x0000003d30187223 */ /* 0x040fe40000000031 */
[C---:B------:R-:W-:Y:S02]  /*26d0*/  FFMA R87, R48.reuse, R65, R87 ;  /* 0x0000004130577223 */ /* 0x040fe40000000057 */
[----:B------:R-:W-:-:S02]  /*26e0*/  FFMA R89, R48, R29, R89 ;  /* 0x0000001d30597223 */ /* 0x000fc40000000059 */
[C---:B------:R-:W-:Y:S02]  /*26f0*/  FFMA R91, R48.reuse, R41, R91 ;  /* 0x00000029305b7223 */ /* 0x040fe4000000005b */
[C---:B------:R-:W-:Y:S02]  /*2700*/  FFMA R93, R48.reuse, R45, R93 ;  /* 0x0000002d305d7223 */ /* 0x040fe4000000005d */
[C---:B------:R-:W-:Y:S02]  /*2710*/  FFMA R95, R48.reuse, R57, R95 ;  /* 0x00000039305f7223 */ /* 0x040fe4000000005f */
[----:B------:R-:W-:Y:S02]  /*2720*/  FFMA R121, R48, R25, R121 ;  /* 0x0000001930797223 */ /* 0x000fe40000000079 */
[----:B------:R-:W2:Y:S01]  /*2730*/  LDS R48, [R14.X4+0xaa0] ;  /* 0x000aa0000e307984 */ /* 0x000ea20000004800 */
[-C--:B------:R-:W-:Y:S02]  /*2740*/  FFMA R90, R81, R64.reuse, R90 ;  /* 0x00000040515a7223 */ /* 0x080fe4000000005a */
[----:B------:R-:W-:-:S02]  /*2750*/  FFMA R82, R73, R64, R82 ;  /* 0x0000004049527223 */ /* 0x000fc40000000052 */
[----:B0-----:R-:W-:Y:S02]  /*2760*/  FFMA R49, R35, R57, R44 ;  /* 0x0000003923317223 */ /* 0x001fe4000000002c */
[C---:B-1----:R-:W-:Y:S02]  /*2770*/  FFMA R107, R52.reuse, R38, R107 ;  /* 0x00000026346b7223 */ /* 0x042fe4000000006b */
[C---:B------:R-:W-:Y:S02]  /*2780*/  FFMA R113, R52.reuse, R62, R113 ;  /* 0x0000003e34717223 */ /* 0x040fe40000000071 */
[C---:B------:R-:W-:Y:S02]  /*2790*/  FFMA R28, R52.reuse, R66, R28 ;  /* 0x00000042341c7223 */ /* 0x040fe4000000001c */
[C---:B------:R-:W-:Y:S02]  /*27a0*/  FFMA R112, R52.reuse, R30, R112 ;  /* 0x0000001e34707223 */ /* 0x040fe40000000070 */
[----:B------:R-:W-:-:S02]  /*27b0*/  FFMA R111, R52, R42, R111 ;  /* 0x0000002a346f7223 */ /* 0x000fc4000000006f */
[C---:B------:R-:W-:Y:S02]  /*27c0*/  FFMA R76, R52.reuse, R46, R76 ;  /* 0x0000002e344c7223 */ /* 0x040fe4000000004c */
[----:B------:R-:W-:Y:S02]  /*27d0*/  FFMA R103, R52, R58, R103 ;  /* 0x0000003a34677223 */ /* 0x000fe40000000067 */
[----:B------:R-:W-:Y:S02]  /*27e0*/  FFMA R98, R118, R29, R98 ;  /* 0x0000001d76627223 */ /* 0x000fe40000000062 */
[C---:B---3--:R-:W-:Y:S02]  /*27f0*/  FFMA R109, R85.reuse, R65, R90 ;  /* 0x00000041556d7223 */ /* 0x048fe4000000005a */
[-C--:B------:R-:W-:Y:S01]  /*2800*/  FFMA R105, R85, R29.reuse, R108 ;  /* 0x0000001d55697223 */ /* 0x080fe2000000006c */
[----:B------:R-:W-:Y:S01]  /*2810*/  LDS R90, [R14.X4+0xb20] ;  /* 0x000b20000e5a7984 */ /* 0x000fe20000004800 */
[----:B------:R-:W-:-:S02]  /*2820*/  FFMA R55, R35, R29, R84 ;  /* 0x0000001d23377223 */ /* 0x000fc40000000054 */
[----:B----4-:R-:W-:Y:S02]  /*2830*/  FFMA R44, R36, R29, R50 ;  /* 0x0000001d242c7223 */ /* 0x010fe40000000032 */
[----:B------:R-:W-:Y:S01]  /*2840*/  FFMA R52, R52, R26, R33 ;  /* 0x0000001a34347223 */ /* 0x000fe20000000021 */
[----:B------:R-:W0:Y:S01]  /*2850*/  LDS R29, [R14.X4+0xb00] ;  /* 0x000b00000e1d7984 */ /* 0x000e220000004800 */
[----:B------:R-:W-:-:S03]  /*2860*/  FFMA R81, R35, R37, R74 ;  /* 0x0000002523517223 */ /* 0x000fc6000000004a */
[----:B------:R-:W1:Y:S01]  /*2870*/  LDS R33, [R14.X4+0xb40] ;  /* 0x000b40000e217984 */ /* 0x000e620000004800 */
[C---:B------:R-:W-:Y:S02]  /*2880*/  FFMA R79, R35.reuse, R61, R78 ;  /* 0x0000003d234f7223 */ /* 0x040fe4000000004e */
[C---:B------:R-:W-:Y:S01]  /*2890*/  FFMA R73, R35.reuse, R65, R82 ;  /* 0x0000004123497223 */ /* 0x040fe20000000052 */
[----:B------:R-:W3:Y:S01]  /*28a0*/  LDS R50, [R14.X4+0xc60] ;  /* 0x000c60000e327984 */ /* 0x000ee20000004800 */
[C---:B------:R-:W-:Y:S02]  /*28b0*/  FFMA R53, R35.reuse, R41, R86 ;  /* 0x0000002923357223 */ /* 0x040fe40000000056 */
[C---:B------:R-:W-:Y:S02]  /*28c0*/  FFMA R51, R35.reuse, R45, R40 ;  /* 0x0000002d23337223 */ /* 0x040fe40000000028 */
[----:B------:R-:W-:Y:S02]  /*28d0*/  FFMA R35, R35, R25, R56 ;  /* 0x0000001923237223 */ /* 0x000fe40000000038 */
[----:B------:R-:W-:-:S02]  /*28e0*/  FFMA R104, R85, R37, R104 ;  /* 0x0000002555687223 */ /* 0x000fc40000000068 */
[C---:B------:R-:W-:Y:S02]  /*28f0*/  FFMA R115, R85.reuse, R61, R96 ;  /* 0x0000003d55737223 */ /* 0x040fe40000000060 */
[C---:B------:R-:W-:Y:S02]  /*2900*/  FFMA R101, R85.reuse, R41, R94 ;  /* 0x0000002955657223 */ /* 0x040fe4000000005e */
[C---:B------:R-:W-:Y:S02]  /*2910*/  FFMA R99, R85.reuse, R45, R92 ;  /* 0x0000002d55637223 */ /* 0x040fe4000000005c */
[----:B------:R-:W-:Y:S02]  /*2920*/  FFMA R97, R85, R57, R110 ;  /* 0x0000003955617223 */ /* 0x000fe4000000006e */
[----:B------:R-:W-:Y:S02]  /*2930*/  FFMA R56, R36, R65, R23 ;  /* 0x0000004124387223 */ /* 0x000fe40000000017 */
[----:B------:R-:W-:-:S02]  /*2940*/  FFMA R102, R118, R37, R102 ;  /* 0x0000002576667223 */ /* 0x000fc40000000066 */
[-C--:B------:R-:W-:Y:S02]  /*2950*/  FFMA R117, R118, R25.reuse, R117 ;  /* 0x0000001976757223 */ /* 0x080fe40000000075 */
[-C--:B------:R-:W-:Y:S02]  /*2960*/  FFMA R85, R85, R25.reuse, R114 ;  /* 0x0000001955557223 */ /* 0x080fe40000000072 */
[C---:B------:R-:W-:Y:S02]  /*2970*/  FFMA R23, R36.reuse, R25, R34 ;  /* 0x0000001924177223 */ /* 0x040fe40000000022 */
[----:B------:R-:W-:Y:S02]  /*2980*/  FFMA R37, R36, R37, R54 ;  /* 0x0000002524257223 */ /* 0x000fe40000000036 */
[----:B--2---:R-:W-:Y:S01]  /*2990*/  FFMA R25, R48, R38, R22 ;  /* 0x0000002630197223 */ /* 0x004fe20000000016 */
[----:B------:R-:W2:Y:S04]  /*29a0*/  LDS R54, [R14.X4+0xc40] ;  /* 0x000c40000e367984 */ /* 0x000ea80000004800 */
[----:B------:R-:W4:Y:S01]  /*29b0*/  LDS R22, [R14.X4+0xc80] ;  /* 0x000c80000e167984 */ /* 0x000f220000004800 */
[----:B------:R-:W-:-:S02]  /*29c0*/  FFMA R64, R118, R65, R88 ;  /* 0x0000004176407223 */ /* 0x000fc40000000058 */
[-C--:B------:R-:W-:Y:S01]  /*29d0*/  FFMA R88, R118, R41.reuse, R116 ;  /* 0x0000002976587223 */ /* 0x080fe20000000074 */
[----:B------:R-:W-:Y:S01]  /*29e0*/  LDS R65, [R14.X4+0xea0] ;  /* 0x000ea0000e417984 */ /* 0x000fe20000004800 */
[----:B------:R-:W-:Y:S02]  /*29f0*/  FFMA R106, R36, R41, R106 ;  /* 0x00000029246a7223 */ /* 0x000fe4000000006a */
[C---:B------:R-:W-:Y:S02]  /*2a00*/  FFMA R80, R118.reuse, R61, R80 ;  /* 0x0000003d76507223 */ /* 0x040fe40000000050 */
[----:B------:R-:W-:Y:S02]  /*2a10*/  FFMA R120, R118, R45, R120 ;  /* 0x0000002d76787223 */ /* 0x000fe40000000078 */
[----:B------:R-:W-:Y:S02]  /*2a20*/  FFMA R40, R36, R61, R60 ;  /* 0x0000003d24287223 */ /* 0x000fe4000000003c */
[----:B------:R-:W-:-:S02]  /*2a30*/  FFMA R122, R118, R57, R122 ;  /* 0x00000039767a7223 */ /* 0x000fc4000000007a */
[----:B------:R-:W-:Y:S01]  /*2a40*/  FFMA R45, R36, R45, R72 ;  /* 0x0000002d242d7223 */ /* 0x000fe20000000048 */
[----:B------:R-:W-:Y:S01]  /*2a50*/  LDS R118, [R14.X4+0x1020] ;  /* 0x001020000e767984 */ /* 0x000fe20000004800 */
[C---:B------:R-:W-:Y:S02]  /*2a60*/  FFMA R21, R48.reuse, R62, R21 ;  /* 0x0000003e30157223 */ /* 0x040fe40000000015 */
[C---:B------:R-:W-:Y:S02]  /*2a70*/  FFMA R83, R48.reuse, R66, R83 ;  /* 0x0000004230537223 */ /* 0x040fe40000000053 */
[C---:B------:R-:W-:Y:S02]  /*2a80*/  FFMA R61, R48.reuse, R30, R20 ;  /* 0x0000001e303d7223 */ /* 0x040fe40000000014 */
[C---:B------:R-:W-:Y:S02]  /*2a90*/  FFMA R77, R48.reuse, R42, R77 ;  /* 0x0000002a304d7223 */ /* 0x040fe4000000004d */
[----:B------:R-:W-:-:S02]  /*2aa0*/  FFMA R75, R48, R46, R75 ;  /* 0x0000002e304b7223 */ /* 0x000fc4000000004b */
[----:B------:R-:W-:Y:S02]  /*2ab0*/  FFMA R71, R48, R58, R71 ;  /* 0x0000003a30477223 */ /* 0x000fe40000000047 */
[-C--:B------:R-:W-:Y:S02]  /*2ac0*/  FFMA R87, R123, R66.reuse, R87 ;  /* 0x000000427b577223 */ /* 0x080fe40000000057 */
[-C--:B------:R-:W-:Y:S02]  /*2ad0*/  FFMA R64, R119, R66.reuse, R64 ;  /* 0x0000004277407223 */ /* 0x080fe40000000040 */
[-C--:B0-----:R-:W-:Y:S02]  /*2ae0*/  FFMA R96, R29, R66.reuse, R109 ;  /* 0x000000421d607223 */ /* 0x081fe4000000006d */
[-C--:B------:R-:W-:Y:S02]  /*2af0*/  FFMA R74, R90, R66.reuse, R73 ;  /* 0x000000425a4a7223 */ /* 0x080fe40000000049 */
[----:B-1----:R-:W-:Y:S01]  /*2b00*/  FFMA R56, R33, R66, R56 ;  /* 0x0000004221387223 */ /* 0x002fe20000000038 */
[----:B------:R-:W-:Y:S01]  /*2b10*/  LDS R73, [R14.X4+0xcc0] ;  /* 0x000cc0000e497984 */ /* 0x000fe20000004800 */
[----:B------:R-:W-:-:S02]  /*2b20*/  FFMA R57, R36, R57, R32 ;  /* 0x0000003924397223 */ /* 0x000fc40000000020 */
[----:B------:R-:W-:Y:S02]  /*2b30*/  FFMA R48, R48, R26, R125 ;  /* 0x0000001a30307223 */ /* 0x000fe4000000007d */
[-C--:B------:R-:W-:Y:S02]  /*2b40*/  FFMA R100, R123, R38.reuse, R100 ;  /* 0x000000267b647223 */ /* 0x080fe40000000064 */
[-C--:B------:R-:W-:Y:S02]  /*2b50*/  FFMA R102, R119, R38.reuse, R102 ;  /* 0x0000002677667223 */ /* 0x080fe40000000066 */
[-C--:B------:R-:W-:Y:S02]  /*2b60*/  FFMA R104, R29, R38.reuse, R104 ;  /* 0x000000261d687223 */ /* 0x080fe40000000068 */
[----:B------:R-:W-:Y:S02]  /*2b70*/  FFMA R72, R90, R38, R81 ;  /* 0x000000265a487223 */ /* 0x000fe40000000051 */
[----:B------:R-:W-:Y:S01]  /*2b80*/  FFMA R66, R33, R30, R44 ;  /* 0x0000001e21427223 */ /* 0x000fe2000000002c */
[----:B------:R-:W-:Y:S01]  /*2b90*/  LDS R81, [R14.X4+0xe60] ;  /* 0x000e60000e517984 */ /* 0x000fe20000004800 */
[----:B------:R-:W-:-:S02]  /*2ba0*/  FFMA R91, R123, R42, R91 ;  /* 0x0000002a7b5b7223 */ /* 0x000fc4000000005b */
[----:B------:R-:W-:Y:S01]  /*2bb0*/  FFMA R20, R123, R26, R121 ;  /* 0x0000001a7b147223 */ /* 0x000fe20000000079 */
[----:B------:R-:W0:Y:S01]  /*2bc0*/  LDS R44, [R14.X4+0xca0] ;  /* 0x000ca0000e2c7984 */ /* 0x000e220000004800 */
[-C--:B------:R-:W-:Y:S02]  /*2bd0*/  FFMA R88, R119, R42.reuse, R88 ;  /* 0x0000002a77587223 */ /* 0x080fe40000000058 */
[-C--:B------:R-:W-:Y:S02]  /*2be0*/  FFMA R108, R29, R42.reuse, R101 ;  /* 0x0000002a1d6c7223 */ /* 0x080fe40000000065 */
[----:B------:R-:W-:Y:S01]  /*2bf0*/  FFMA R82, R90, R42, R53 ;  /* 0x0000002a5a527223 */ /* 0x000fe20000000035 */
[----:B------:R-:W-:Y:S01]  /*2c00*/  LDS R101, [R14.X4+0xe20] ;  /* 0x000e20000e657984 */ /* 0x000fe20000004800 */
[C---:B------:R-:W-:Y:S02]  /*2c10*/  FFMA R38, R33.reuse, R38, R37 ;  /* 0x0000002621267223 */ /* 0x040fe40000000025 */
[----:B------:R-:W-:Y:S01]  /*2c20*/  FFMA R106, R33, R42, R106 ;  /* 0x0000002a216a7223 */ /* 0x000fe2000000006a */
[----:B------:R-:W1:Y:S01]  /*2c30*/  LDS R37, [R14.X4+0xce0] ;  /* 0x000ce0000e257984 */ /* 0x000e620000004800 */
[----:B------:R-:W-:-:S02]  /*2c40*/  FFMA R24, R123, R62, R24 ;  /* 0x0000003e7b187223 */ /* 0x000fc40000000018 */
[C---:B------:R-:W-:Y:S01]  /*2c50*/  FFMA R89, R123.reuse, R30, R89 ;  /* 0x0000001e7b597223 */ /* 0x040fe20000000059 */
[----:B------:R-:W5:Y:S01]  /*2c60*/  LDS R42, [R14.X4+0xd00] ;  /* 0x000d00000e2a7984 */ /* 0x000f620000004800 */
[C---:B------:R-:W-:Y:S02]  /*2c70*/  FFMA R93, R123.reuse, R46, R93 ;  /* 0x0000002e7b5d7223 */ /* 0x040fe4000000005d */
[----:B------:R-:W-:Y:S02]  /*2c80*/  FFMA R95, R123, R58, R95 ;  /* 0x0000003a7b5f7223 */ /* 0x000fe4000000005f */
[C---:B------:R-:W-:Y:S01]  /*2c90*/  FFMA R92, R29.reuse, R62, R115 ;  /* 0x0000003e1d5c7223 */ /* 0x040fe20000000073 */
[----:B------:R-:W-:Y:S01]  /*2ca0*/  LDS R123, [R14.X4+0x11a0] ;  /* 0x0011a0000e7b7984 */ /* 0x000fe20000004800 */
[C---:B------:R-:W-:Y:S02]  /*2cb0*/  FFMA R94, R29.reuse, R30, R105 ;  /* 0x0000001e1d5e7223 */ /* 0x040fe40000000069 */
[C---:B------:R-:W-:Y:S01]  /*2cc0*/  FFMA R110, R29.reuse, R46, R99 ;  /* 0x0000002e1d6e7223 */ /* 0x040fe20000000063 */
[----:B------:R-:W-:Y:S01]  /*2cd0*/  LDS R115, [R14.X4+0x11e0] ;  /* 0x0011e0000e737984 */ /* 0x000fe20000004800 */
[----:B------:R-:W-:-:S02]  /*2ce0*/  FFMA R114, R29, R58, R97 ;  /* 0x0000003a1d727223 */ /* 0x000fc40000000061 */
[----:B------:R-:W-:Y:S01]  /*2cf0*/  FFMA R32, R29, R26, R85 ;  /* 0x0000001a1d207223 */ /* 0x000fe20000000055 */
[----:B------:R-:W-:Y:S01]  /*2d00*/  LDS R99, [R14.X4+0xe40] ;  /* 0x000e40000e637984 */ /* 0x000fe20000004800 */
[C---:B------:R-:W-:Y:S02]  /*2d10*/  FFMA R98, R119.reuse, R30, R98 ;  /* 0x0000001e77627223 */ /* 0x040fe40000000062 */
[----:B------:R-:W-:Y:S01]  /*2d20*/  FFMA R122, R119, R58, R122 ;  /* 0x0000003a777a7223 */ /* 0x000fe2000000007a */
[----:B------:R-:W-:Y:S01]  /*2d30*/  LDS R85, [R14.X4+0xe00] ;  /* 0x000e00000e557984 */ /* 0x000fe20000004800 */
[C---:B------:R-:W-:Y:S02]  /*2d40*/  FFMA R36, R90.reuse, R62, R79 ;  /* 0x0000003e5a247223 */ /* 0x040fe4000000004f */
[C---:B------:R-:W-:Y:S01]  /*2d50*/  FFMA R78, R90.reuse, R30, R55 ;  /* 0x0000001e5a4e7223 */ /* 0x040fe20000000037 */
[----:B------:R-:W-:Y:S01]  /*2d60*/  LDS R79, [R14.X4+0xe80] ;  /* 0x000e80000e4f7984 */ /* 0x000fe20000004800 */
[----:B------:R-:W-:-:S02]  /*2d70*/  FFMA R84, R90, R46, R51 ;  /* 0x0000002e5a547223 */ /* 0x000fc40000000033 */
[C---:B------:R-:W-:Y:S02]  /*2d80*/  FFMA R86, R90.reuse, R58, R49 ;  /* 0x0000003a5a567223 */ /* 0x040fe40000000031 */
[----:B------:R-:W-:Y:S02]  /*2d90*/  FFMA R29, R33, R62, R40 ;  /* 0x0000003e211d7223 */ /* 0x000fe40000000028 */
[-C--:B------:R-:W-:Y:S02]  /*2da0*/  FFMA R34, R119, R26.reuse, R117 ;  /* 0x0000001a77227223 */ /* 0x080fe40000000075 */
[----:B------:R-:W-:Y:S02]  /*2db0*/  FFMA R90, R90, R26, R35 ;  /* 0x0000001a5a5a7223 */ /* 0x000fe40000000023 */
[C---:B------:R-:W-:Y:S02]  /*2dc0*/  FFMA R58, R33.reuse, R58, R57 ;  /* 0x0000003a213a7223 */ /* 0x040fe40000000039 */
[----:B------:R-:W-:Y:S01]  /*2dd0*/  FFMA R40, R33, R26, R23 ;  /* 0x0000001a21287223 */ /* 0x000fe20000000017 */
[----:B------:R-:W-:Y:S01]  /*2de0*/  LDS R57, [R14.X4+0xec0] ;  /* 0x000ec0000e397984 */ /* 0x000fe20000004800 */
        /* <DEDUP_REMOVED lines=8> */
[C---:B--2---:R-:W-:Y:S01]  /*2e70*/  FFMA R107, R54.reuse, R39, R107 ;  /* 0x00000027366b7223 */ /* 0x044fe2000000006b */
[----:B------:R-:W2:Y:S01]  /*2e80*/  LDS.128 R48, [R16.X4+0x38a0] ;  /* 0x0038a00010307984 */ /* 0x000ea20000004c00 */
[C---:B------:R-:W-:Y:S02]  /*2e90*/  FFMA R113, R54.reuse, R63, R113 ;  /* 0x0000003f36717223 */ /* 0x040fe40000000071 */
[C---:B------:R-:W-:Y:S02]  /*2ea0*/  FFMA R28, R54.reuse, R67, R28 ;  /* 0x00000043361c7223 */ /* 0x040fe4000000001c */
[C---:B------:R-:W-:Y:S02]  /*2eb0*/  FFMA R112, R54.reuse, R31, R112 ;  /* 0x0000001f36707223 */ /* 0x040fe40000000070 */
[----:B------:R-:W-:-:S02]  /*2ec0*/  FFMA R111, R54, R43, R111 ;  /* 0x0000002b366f7223 */ /* 0x000fc4000000006f */
[C---:B------:R-:W-:Y:S02]  /*2ed0*/  FFMA R76, R54.reuse, R47, R76 ;  /* 0x0000002f364c7223 */ /* 0x040fe4000000004c */
[C---:B------:R-:W-:Y:S02]  /*2ee0*/  FFMA R103, R54.reuse, R59, R103 ;  /* 0x0000003b36677223 */ /* 0x040fe40000000067 */
[----:B------:R-:W-:Y:S02]  /*2ef0*/  FFMA R26, R54, R27, R52 ;  /* 0x0000001b361a7223 */ /* 0x000fe40000000034 */
[C---:B----4-:R-:W-:Y:S01]  /*2f00*/  FFMA R100, R22.reuse, R39, R100 ;  /* 0x0000002716647223 */ /* 0x050fe20000000064 */
[----:B------:R-:W-:Y:S01]  /*2f10*/  LDS.128 R52, [R16.X4+0x3920] ;  /* 0x0039200010347984 */ /* 0x000fe20000004c00 */
[C---:B------:R-:W-:Y:S02]  /*2f20*/  FFMA R24, R22.reuse, R63, R24 ;  /* 0x0000003f16187223 */ /* 0x040fe40000000018 */
        /* <DEDUP_REMOVED lines=8> */
[----:B------:R-:W-:Y:S02]  /*2fb0*/  FFMA R120, R119, R46, R120 ;  /* 0x0000002e77787223 */ /* 0x000fe40000000078 */
[C---:B0-----:R-:W-:Y:S01]  /*2fc0*/  FFMA R102, R44.reuse, R39, R102 ;  /* 0x000000272c667223 */ /* 0x041fe20000000066 */
[----:B------:R-:W-:Y:S01]  /*2fd0*/  LDS R119, [R14.X4+0x11c0] ;  /* 0x0011c0000e777984 */ /* 0x000fe20000004800 */
[C---:B------:R-:W-:Y:S02]  /*2fe0*/  FFMA R80, R44.reuse, R63, R80 ;  /* 0x0000003f2c507223 */ /* 0x040fe40000000050 */
[C---:B------:R-:W-:Y:S02]  /*2ff0*/  FFMA R64, R44.reuse, R67, R64 ;  /* 0x000000432c407223 */ /* 0x040fe40000000040 */
[C---:B------:R-:W-:Y:S02]  /*3000*/  FFMA R98, R44.reuse, R31, R98 ;  /* 0x0000001f2c627223 */ /* 0x040fe40000000062 */
[----:B------:R-:W-:-:S02]  /*3010*/  FFMA R88, R44, R43, R88 ;  /* 0x0000002b2c587223 */ /* 0x000fc40000000058 */
[C---:B------:R-:W-:Y:S02]  /*3020*/  FFMA R120, R44.reuse, R47, R120 ;  /* 0x0000002f2c787223 */ /* 0x040fe40000000078 */
[C---:B------:R-:W-:Y:S02]  /*3030*/  FFMA R122, R44.reuse, R59, R122 ;  /* 0x0000003b2c7a7223 */ /* 0x040fe4000000007a */
[----:B------:R-:W-:Y:S02]  /*3040*/  FFMA R109, R44, R27, R34 ;  /* 0x0000001b2c6d7223 */ /* 0x000fe40000000022 */
[-C--:B------:R-:W-:Y:S02]  /*3050*/  FFMA R92, R73, R63.reuse, R92 ;  /* 0x0000003f495c7223 */ /* 0x080fe4000000005c */
[----:B-1----:R-:W-:Y:S02]  /*3060*/  FFMA R62, R37, R63, R36 ;  /* 0x0000003f253e7223 */ /* 0x002fe40000000024 */
[----:B-----5:R-:W-:-:S02]  /*3070*/  FFMA R44, R42, R39, R38 ;  /* 0x000000272a2c7223 */ /* 0x020fc40000000026 */
[----:B------:R-:W-:Y:S02]  /*3080*/  FFMA R29, R42, R63, R29 ;  /* 0x0000003f2a1d7223 */ /* 0x000fe4000000001d */
[----:B------:R-:W-:Y:S02]  /*3090*/  FFMA R60, R33, R46, R45 ;  /* 0x0000002e213c7223 */ /* 0x000fe4000000002d */
[C---:B------:R-:W-:Y:S02]  /*30a0*/  FFMA R104, R73.reuse, R39, R104 ;  /* 0x0000002749687223 */ /* 0x040fe40000000068 */
[C---:B------:R-:W-:Y:S02]  /*30b0*/  FFMA R96, R73.reuse, R67, R96 ;  /* 0x0000004349607223 */ /* 0x040fe40000000060 */
[C---:B------:R-:W-:Y:S02]  /*30c0*/  FFMA R94, R73.reuse, R31, R94 ;  /* 0x0000001f495e7223 */ /* 0x040fe4000000005e */
[----:B------:R-:W-:-:S02]  /*30d0*/  FFMA R108, R73, R43, R108 ;  /* 0x0000002b496c7223 */ /* 0x000fc4000000006c */
[C---:B------:R-:W-:Y:S02]  /*30e0*/  FFMA R110, R73.reuse, R47, R110 ;  /* 0x0000002f496e7223 */ /* 0x040fe4000000006e */
[----:B------:R-:W-:Y:S02]  /*30f0*/  FFMA R114, R73, R59, R114 ;  /* 0x0000003b49727223 */ /* 0x000fe40000000072 */
[-C--:B------:R-:W-:Y:S02]  /*3100*/  FFMA R74, R37, R67.reuse, R74 ;  /* 0x00000043254a7223 */ /* 0x080fe4000000004a */
[----:B------:R-:W-:Y:S02]  /*3110*/  FFMA R56, R42, R67, R56 ;  /* 0x000000432a387223 */ /* 0x000fe40000000038 */
[----:B------:R-:W-:Y:S02]  /*3120*/  FFMA R73, R73, R27, R32 ;  /* 0x0000001b49497223 */ /* 0x000fe40000000020 */
[C---:B------:R-:W-:Y:S01]  /*3130*/  FFMA R86, R37.reuse, R59, R86 ;  /* 0x0000003b25567223 */ /* 0x040fe20000000056 */
[----:B------:R-:W0:Y:S01]  /*3140*/  LDS.128 R32, [R16.X4+0x39a0] ;  /* 0x0039a00010207984 */ /* 0x000e220000004c00 */
[----:B------:R-:W-:-:S02]  /*3150*/  FFMA R90, R37, R27, R90 ;  /* 0x0000001b255a7223 */ /* 0x000fc4000000005a */
[C---:B------:R-:W-:Y:S02]  /*3160*/  FFMA R67, R42.reuse, R59, R58 ;  /* 0x0000003b2a437223 */ /* 0x040fe4000000003a */
[----:B------:R-:W-:Y:S02]  /*3170*/  FFMA R63, R42, R27, R40 ;  /* 0x0000001b2a3f7223 */ /* 0x000fe40000000028 */
[-C--:B--2---:R-:W-:Y:S02]  /*3180*/  FFMA R113, R85, R48.reuse, R113 ;  /* 0x0000003055717223 */ /* 0x084fe40000000071 */
[-C--:B------:R-:W-:Y:S02]  /*3190*/  FFMA R59, R101, R48.reuse, R30 ;  /* 0x00000030653b7223 */ /* 0x080fe4000000001e */
[-C--:B------:R-:W-:Y:S02]  /*31a0*/  FFMA R24, R99, R48.reuse, R24 ;  /* 0x0000003063187223 */ /* 0x080fe40000000018 */
[----:B------:R-:W-:-:S02]  /*31b0*/  FFMA R80, R81, R48, R80 ;  /* 0x0000003051507223 */ /* 0x000fc40000000050 */
[-C--:B------:R-:W-:Y:S02]  /*31c0*/  FFMA R92, R79, R48.reuse, R92 ;  /* 0x000000304f5c7223 */ /* 0x080fe4000000005c */
[-C--:B------:R-:W-:Y:S02]  /*31d0*/  FFMA R62, R65, R48.reuse, R62 ;  /* 0x00000030413e7223 */ /* 0x080fe4000000003e */
[----:B------:R-:W-:Y:S02]  /*31e0*/  FFMA R27, R57, R48, R29 ;  /* 0x00000030391b7223 */ /* 0x000fe4000000001d */
[C---:B------:R-:W-:Y:S02]  /*31f0*/  FFMA R72, R37.reuse, R39, R72 ;  /* 0x0000002725487223 */ /* 0x040fe40000000048 */
[C---:B------:R-:W-:Y:S02]  /*3200*/  FFMA R78, R37.reuse, R31, R78 ;  /* 0x0000001f254e7223 */ /* 0x040fe4000000004e */
[----:B------:R-:W-:-:S02]  /*3210*/  FFMA R82, R37, R43, R82 ;  /* 0x0000002b25527223 */ /* 0x000fc40000000052 */
[----:B------:R-:W-:Y:S02]  /*3220*/  FFMA R84, R37, R47, R84 ;  /* 0x0000002f25547223 */ /* 0x000fe40000000054 */
[C---:B------:R-:W-:Y:S01]  /*3230*/  FFMA R66, R42.reuse, R31, R66 ;  /* 0x0000001f2a427223 */ /* 0x040fe20000000042 */
[----:B------:R-:W1:Y:S01]  /*3240*/  LDS.128 R36, [R16.X4+0x3a20] ;  /* 0x003a200010247984 */ /* 0x000e620000004c00 */
[C---:B------:R-:W-:Y:S02]  /*3250*/  FFMA R106, R42.reuse, R43, R106 ;  /* 0x0000002b2a6a7223 */ /* 0x040fe4000000006a */
[----:B------:R-:W-:Y:S02]  /*3260*/  FFMA R60, R42, R47, R60 ;  /* 0x0000002f2a3c7223 */ /* 0x000fe4000000003c */
[----:B---3--:R-:W-:Y:S01]  /*3270*/  FFMA R58, R20, R57, R44 ;  /* 0x00000039143a7223 */ /* 0x008fe2000000002c */
[----:B------:R-:W2:Y:S01]  /*3280*/  LDS.128 R40, [R16.X4+0x3aa0] ;  /* 0x003aa00010287984 */ /* 0x000ea20000004c00 */
[----:B------:R-:W-:-:S03]  /*3290*/  FFMA R48, R85, R52, R28 ;  /* 0x0000003455307223 */ /* 0x000fc6000000001c */
[----:B------:R-:W3:Y:S01]  /*32a0*/  LDS.128 R44, [R16.X4+0x3b20] ;  /* 0x003b2000102c7984 */ /* 0x000ee20000004c00 */
[----:B------:R-:W-:-:S03]  /*32b0*/  FFMA R83, R101, R52, R83 ;  /* 0x0000003465537223 */ /* 0x000fc60000000053 */
[----:B------:R-:W4:Y:S01]  /*32c0*/  LDS.128 R28, [R16.X4+0x3ba0] ;  /* 0x003ba000101c7984 */ /* 0x000f220000004c00 */
[-C--:B------:R-:W-:Y:S02]  /*32d0*/  FFMA R87, R99, R52.reuse, R87 ;  /* 0x0000003463577223 */ /* 0x080fe40000000057 */
[-C--:B------:R-:W-:Y:S02]  /*32e0*/  FFMA R64, R81, R52.reuse, R64 ;  /* 0x0000003451407223 */ /* 0x080fe40000000040 */
[-C--:B------:R-:W-:Y:S02]  /*32f0*/  FFMA R96, R79, R52.reuse, R96 ;  /* 0x000000344f607223 */ /* 0x080fe40000000060 */
[-C--:B------:R-:W-:Y:S02]  /*3300*/  FFMA R74, R65, R52.reuse, R74 ;  /* 0x00000034414a7223 */ /* 0x080fe4000000004a */
[----:B------:R-:W-:Y:S02]  /*3310*/  FFMA R56, R57, R52, R56 ;  /* 0x0000003439387223 */ /* 0x000fe40000000038 */
[----:B------:R-:W5:Y:S01]  /*3320*/  LDS R52, [R14.X4+0xfc0] ;  /* 0x000fc0000e347984 */ /* 0x000f620000004800 */
[----:B------:R-:W-:-:S02]  /*3330*/  FFMA R107, R20, R85, R107 ;  /* 0x00000055146b7223 */ /* 0x000fc4000000006b */
[-C--:B0-----:R-:W-:Y:S02]  /*3340*/  FFMA R112, R85, R32.reuse, R112 ;  /* 0x0000002055707223 */ /* 0x081fe40000000070 */
[-C--:B------:R-:W-:Y:S02]  /*3350*/  FFMA R61, R101, R32.reuse, R61 ;  /* 0x00000020653d7223 */ /* 0x080fe4000000003d */
[-C--:B------:R-:W-:Y:S02]  /*3360*/  FFMA R89, R99, R32.reuse, R89 ;  /* 0x0000002063597223 */ /* 0x080fe40000000059 */
[-C--:B------:R-:W-:Y:S02]  /*3370*/  FFMA R98, R81, R32.reuse, R98 ;  /* 0x0000002051627223 */ /* 0x080fe40000000062 */
[-C--:B------:R-:W-:Y:S02]  /*3380*/  FFMA R94, R79, R32.reuse, R94 ;  /* 0x000000204f5e7223 */ /* 0x080fe4000000005e */
[----:B------:R-:W-:-:S02]  /*3390*/  FFMA R78, R65, R32, R78 ;  /* 0x00000020414e7223 */ /* 0x000fc4000000004e */
[C---:B-1----:R-:W-:Y:S02]  /*33a0*/  FFMA R111, R85.reuse, R36, R111 ;  /* 0x00000024556f7223 */ /* 0x042fe4000000006f */
[C---:B------:R-:W-:Y:S02]  /*33b0*/  FFMA R25, R20.reuse, R101, R25 ;  /* 0x0000006514197223 */ /* 0x040fe40000000019 */
[C---:B------:R-:W-:Y:S02]  /*33c0*/  FFMA R100, R20.reuse, R99, R100 ;  /* 0x0000006314647223 */ /* 0x040fe40000000064 */
[C---:B--2---:R-:W-:Y:S02]  /*33d0*/  FFMA R76, R85.reuse, R40, R76 ;  /* 0x00000028554c7223 */ /* 0x044fe4000000004c */
[----:B------:R-:W-:Y:S02]  /*33e0*/  FFMA R102, R20, R81, R102 ;  /* 0x0000005114667223 */ /* 0x000fe40000000066 */
[----:B---3--:R-:W-:-:S02]  /*33f0*/  FFMA R103, R85, R44, R103 ;  /* 0x0000002c55677223 */ /* 0x008fc40000000067 */
[C---:B------:R-:W-:Y:S02]  /*3400*/  FFMA R104, R20.reuse, R79, R104 ;  /* 0x0000004f14687223 */ /* 0x040fe40000000068 */
[----:B----4-:R-:W-:Y:S02]  /*3410*/  FFMA R125, R85, R28, R26 ;  /* 0x0000001c557d7223 */ /* 0x010fe4000000001a */
[----:B------:R-:W-:Y:S02]  /*3420*/  FFMA R72, R20, R65, R72 ;  /* 0x0000004114487223 */ /* 0x000fe40000000048 */
[----:B------:R-:W-:Y:S02]  /*3430*/  FFMA R32, R57, R32, R66 ;  /* 0x0000002039207223 */ /* 0x000fe40000000042 */
[-C--:B------:R-:W-:Y:S01]  /*3440*/  FFMA R77, R101, R36.reuse, R77 ;  /* 0x00000024654d7223 */ /* 0x080fe2000000004d */
[----:B------:R-:W0:Y:S01]  /*3450*/  LDS R66, [R14.X4+0xfe0] ;  /* 0x000fe0000e427984 */ /* 0x000e220000004800 */
[----:B------:R-:W-:-:S02]  /*3460*/  FFMA R91, R99, R36, R91 ;  /* 0x00000024635b7223 */ /* 0x000fc4000000005b */
[-C--:B------:R-:W-:Y:S02]  /*3470*/  FFMA R88, R81, R36.reuse, R88 ;  /* 0x0000002451587223 */ /* 0x080fe40000000058 */
[-C--:B------:R-:W-:Y:S02]  /*3480*/  FFMA R108, R79, R36.reuse, R108 ;  /* 0x000000244f6c7223 */ /* 0x080fe4000000006c */
[-C--:B------:R-:W-:Y:S02]  /*3490*/  FFMA R82, R65, R36.reuse, R82 ;  /* 0x0000002441527223 */ /* 0x080fe40000000052 */
[----:B------:R-:W-:Y:S02]  /*34a0*/  FFMA R106, R57, R36, R106 ;  /* 0x00000024396a7223 */ /* 0x000fe4000000006a */
[-C--:B------:R-:W-:Y:S02]  /*34b0*/  FFMA R120, R81, R40.reuse, R120 ;  /* 0x0000002851787223 */ /* 0x080fe40000000078 */
[----:B------:R-:W-:-:S02]  /*34c0*/  FFMA R60, R57, R40, R60 ;  /* 0x00000028393c7223 */ /* 0x000fc4000000003c */
[-C--:B------:R-:W-:Y:S02]  /*34d0*/  FFMA R122, R81, R44.reuse, R122 ;  /* 0x0000002c517a7223 */ /* 0x080fe4000000007a */
[----:B------:R-:W-:Y:S02]  /*34e0*/  FFMA R20, R57, R44, R67 ;  /* 0x0000002c39147223 */ /* 0x000fe40000000043 */
[-C--:B------:R-:W-:Y:S02]  /*34f0*/  FFMA R109, R81, R28.reuse, R109 ;  /* 0x0000001c516d7223 */ /* 0x080fe4000000006d */
[----:B------:R-:W-:Y:S01]  /*3500*/  FFMA R36, R57, R28, R63 ;  /* 0x0000001c39247223 */ /* 0x000fe2000000003f */
[----:B------:R-:W1:Y:S01]  /*3510*/  LDS R81, [R14.X4+0x1040] ;  /* 0x001040000e517984 */ /* 0x000e620000004800 */
[C---:B-----5:R-:W-:Y:S02]  /*3520*/  FFMA R26, R52.reuse, R53, R48 ;  /* 0x00000035341a7223 */ /* 0x060fe40000000030 */
[C---:B------:R-:W-:Y:S01]  /*3530*/  FFMA R107, R52.reuse, R21, R107 ;  /* 0x00000015346b7223 */ /* 0x040fe2000000006b */
[----:B------:R-:W2:Y:S01]  /*3540*/  LDS R57, [R14.X4+0x1060] ;  /* 0x001060000e397984 */ /* 0x000ea20000004800 */
[----:B------:R-:W-:-:S02]  /*3550*/  FFMA R113, R52, R49, R113 ;  /* 0x0000003134717223 */ /* 0x000fc40000000071 */
[C---:B------:R-:W-:Y:S02]  /*3560*/  FFMA R112, R52.reuse, R33, R112 ;  /* 0x0000002134707223 */ /* 0x040fe40000000070 */
[C---:B------:R-:W-:Y:S02]  /*3570*/  FFMA R111, R52.reuse, R37, R111 ;  /* 0x00000025346f7223 */ /* 0x040fe4000000006f */
[C---:B------:R-:W-:Y:S02]  /*3580*/  FFMA R76, R52.reuse, R41, R76 ;  /* 0x00000029344c7223 */ /* 0x040fe4000000004c */
[C---:B------:R-:W-:Y:S02]  /*3590*/  FFMA R48, R52.reuse, R45, R103 ;  /* 0x0000002d34307223 */ /* 0x040fe40000000067 */
[----:B------:R-:W-:Y:S02]  /*35a0*/  FFMA R125, R52, R29, R125 ;  /* 0x0000001d347d7223 */ /* 0x000fe4000000007d */
[----:B------:R-:W3:Y:S01]  /*35b0*/  LDS R52, [R14.X4+0x1080] ;  /* 0x001080000e347984 */ /* 0x000ee20000004800 */
[----:B------:R-:W-:-:S02]  /*35c0*/  FFMA R71, R101, R44, R71 ;  /* 0x0000002c65477223 */ /* 0x000fc40000000047 */
[-C--:B------:R-:W-:Y:S02]  /*35d0*/  FFMA R95, R99, R44.reuse, R95 ;  /* 0x0000002c635f7223 */ /* 0x080fe4000000005f */
[-C--:B------:R-:W-:Y:S02]  /*35e0*/  FFMA R114, R79, R44.reuse, R114 ;  /* 0x0000002c4f727223 */ /* 0x080fe40000000072 */
[----:B------:R-:W-:Y:S02]  /*35f0*/  FFMA R86, R65, R44, R86 ;  /* 0x0000002c41567223 */ /* 0x000fe40000000056 */
[C---:B------:R-:W-:Y:S02]  /*3600*/  FFMA R97, R101.reuse, R28, R97 ;  /* 0x0000001c65617223 */ /* 0x040fe40000000061 */
[-C--:B------:R-:W-:Y:S02]  /*3610*/  FFMA R75, R101, R40.reuse, R75 ;  /* 0x00000028654b7223 */ /* 0x080fe4000000004b */
[----:B------:R-:W-:-:S02]  /*3620*/  FFMA R93, R99, R40, R93 ;  /* 0x00000028635d7223 */ /* 0x000fc4000000005d */
[-C--:B------:R-:W-:Y:S02]  /*3630*/  FFMA R110, R79, R40.reuse, R110 ;  /* 0x000000284f6e7223 */ /* 0x080fe4000000006e */
[----:B------:R-:W-:Y:S02]  /*3640*/  FFMA R84, R65, R40, R84 ;  /* 0x0000002841547223 */ /* 0x000fe40000000054 */
[----:B------:R-:W-:Y:S02]  /*3650*/  FFMA R116, R79, R28, R73 ;  /* 0x0000001c4f747223 */ /* 0x000fe40000000049 */
[C---:B0-----:R-:W-:Y:S02]  /*3660*/  FFMA R44, R66.reuse, R21, R25 ;  /* 0x00000015422c7223 */ /* 0x041fe40000000019 */
[-C--:B------:R-:W-:Y:S02]  /*3670*/  FFMA R25, R66, R49.reuse, R59 ;  /* 0x0000003142197223 */ /* 0x080fe4000000003b */
[----:B------:R-:W-:-:S02]  /*3680*/  FFMA R24, R124, R49, R24 ;  /* 0x000000317c187223 */ /* 0x000fc40000000018 */
[-C--:B------:R-:W-:Y:S02]  /*3690*/  FFMA R80, R118, R49.reuse, R80 ;  /* 0x0000003176507223 */ /* 0x080fe40000000050 */
[-C--:B-1----:R-:W-:Y:S02]  /*36a0*/  FFMA R105, R81, R49.reuse, R92 ;  /* 0x0000003151697223 */ /* 0x082fe4000000005c */
[----:B--2---:R-:W-:Y:S02]  /*36b0*/  FFMA R73, R57, R49, R62 ;  /* 0x0000003139497223 */ /* 0x004fe4000000003e */
[C---:B------:R-:W-:Y:S01]  /*36c0*/  FFMA R40, R66.reuse, R33, R61 ;  /* 0x0000002142287223 */ /* 0x040fe2000000003d */
[----:B------:R-:W-:Y:S01]  /*36d0*/  LDS R62, [R14.X4+0x1360] ;  /* 0x001360000e3e7984 */ /* 0x000fe20000004800 */
[C---:B------:R-:W-:Y:S02]  /*36e0*/  FFMA R71, R66.reuse, R45, R71 ;  /* 0x0000002d42477223 */ /* 0x040fe40000000047 */
[----:B------:R-:W-:-:S02]  /*36f0*/  FFMA R121, R66, R29, R97 ;  /* 0x0000001d42797223 */ /* 0x000fc40000000061 */
[-C--:B------:R-:W-:Y:S02]  /*3700*/  FFMA R95, R124, R45.reuse, R95 ;  /* 0x0000002d7c5f7223 */ /* 0x080fe4000000005f */
[-C--:B------:R-:W-:Y:S02]  /*3710*/  FFMA R122, R118, R45.reuse, R122 ;  /* 0x0000002d767a7223 */ /* 0x080fe4000000007a */
[-C--:B------:R-:W-:Y:S02]  /*3720*/  FFMA R85, R81, R45.reuse, R114 ;  /* 0x0000002d51557223 */ /* 0x080fe40000000072 */
[----:B------:R-:W-:Y:S01]  /*3730*/  FFMA R59, R57, R45, R86 ;  /* 0x0000002d393b7223 */ /* 0x000fe20000000056 */
[----:B------:R-:W-:Y:S01]  /*3740*/  LDS R114, [R14.X4+0x1340] ;  /* 0x001340000e727984 */ /* 0x000fe20000004800 */
[----:B---3--:R-:W-:Y:S02]  /*3750*/  FFMA R49, R52, R49, R27 ;  /* 0x0000003134317223 */ /* 0x008fe4000000001b */
[----:B------:R-:W-:-:S02]  /*3760*/  FFMA R117, R99, R28, R117 ;  /* 0x0000001c63757223 */ /* 0x000fc40000000075 */
[C---:B------:R-:W-:Y:S02]  /*3770*/  FFMA R83, R66.reuse, R53, R83 ;  /* 0x0000003542537223 */ /* 0x040fe40000000053 */
[C---:B------:R-:W-:Y:S02]  /*3780*/  FFMA R77, R66.reuse, R37, R77 ;  /* 0x00000025424d7223 */ /* 0x040fe4000000004d */
[-C--:B------:R-:W-:Y:S02]  /*3790*/  FFMA R75, R66, R41.reuse, R75 ;  /* 0x00000029424b7223 */ /* 0x080fe4000000004b */
[-C--:B------:R-:W-:Y:S01]  /*37a0*/  FFMA R93, R124, R41.reuse, R93 ;  /* 0x000000297c5d7223 */ /* 0x080fe2000000005d */
[----:B------:R-:W0:Y:S01]  /*37b0*/  LDS R66, [R14.X4+0x1180] ;  /* 0x001180000e427984 */ /* 0x000e220000004800 */
[-C--:B------:R-:W-:Y:S02]  /*37c0*/  FFMA R120, R118, R41.reuse, R120 ;  /* 0x0000002976787223 */ /* 0x080fe40000000078 */
[----:B------:R-:W-:-:S02]  /*37d0*/  FFMA R97, R81, R41, R110 ;  /* 0x0000002951617223 */ /* 0x000fc4000000006e */
[-C--:B------:R-:W-:Y:S02]  /*37e0*/  FFMA R61, R57, R41.reuse, R84 ;  /* 0x00000029393d7223 */ /* 0x080fe40000000054 */
[C---:B------:R-:W-:Y:S02]  /*37f0*/  FFMA R27, R52.reuse, R41, R60 ;  /* 0x00000029341b7223 */ /* 0x040fe4000000003c */
[----:B------:R-:W-:Y:S01]  /*3800*/  FFMA R45, R52, R45, R20 ;  /* 0x0000002d342d7223 */ /* 0x000fe20000000014 */
[----:B------:R-:W1:Y:S01]  /*3810*/  LDS R41, [R14.X4+0x1200] ;  /* 0x001200000e297984 */ /* 0x000e620000004800 */
[-C--:B------:R-:W-:Y:S02]  /*3820*/  FFMA R91, R124, R37.reuse, R91 ;  /* 0x000000257c5b7223 */ /* 0x080fe4000000005b */
[-C--:B------:R-:W-:Y:S01]  /*3830*/  FFMA R88, R118, R37.reuse, R88 ;  /* 0x0000002576587223 */ /* 0x080fe20000000058 */
[----:B------:R-:W2:Y:S01]  /*3840*/  LDS R20, [R14.X4+0x1220] ;  /* 0x001220000e147984 */ /* 0x000ea20000004800 */
[----:B------:R-:W-:-:S02]  /*3850*/  FFMA R99, R81, R37, R108 ;  /* 0x0000002551637223 */ /* 0x000fc4000000006c */
[-C--:B------:R-:W-:Y:S02]  /*3860*/  FFMA R63, R57, R37.reuse, R82 ;  /* 0x00000025393f7223 */ /* 0x080fe40000000052 */
[----:B------:R-:W-:Y:S02]  /*3870*/  FFMA R106, R52, R37, R106 ;  /* 0x00000025346a7223 */ /* 0x000fe4000000006a */
[----:B------:R-:W3:Y:S01]  /*3880*/  LDS R37, [R14.X4+0x1240] ;  /* 0x001240000e257984 */ /* 0x000ee20000004800 */
[----:B------:R-:W-:Y:S02]  /*3890*/  FFMA R90, R65, R28, R90 ;  /* 0x0000001c415a7223 */ /* 0x000fe4000000005a */
[-C--:B------:R-:W-:Y:S02]  /*38a0*/  FFMA R100, R124, R21.reuse, R100 ;  /* 0x000000157c647223 */ /* 0x080fe40000000064 */
[-C--:B------:R-:W-:Y:S02]  /*38b0*/  FFMA R102, R118, R21.reuse, R102 ;  /* 0x0000001576667223 */ /* 0x080fe40000000066 */
[----:B------:R-:W-:-:S02]  /*38c0*/  FFMA R104, R81, R21, R104 ;  /* 0x0000001551687223 */ /* 0x000fc40000000068 */
[----:B------:R-:W-:Y:S02]  /*38d0*/  FFMA R79, R57, R21, R72 ;  /* 0x00000015394f7223 */ /* 0x000fe40000000048 */
[-C--:B------:R-:W-:Y:S02]  /*38e0*/  FFMA R87, R124, R53.reuse, R87 ;  /* 0x000000357c577223 */ /* 0x080fe40000000057 */
[-C--:B------:R-:W-:Y:S02]  /*38f0*/  FFMA R64, R118, R53.reuse, R64 ;  /* 0x0000003576407223 */ /* 0x080fe40000000040 */
[-C--:B------:R-:W-:Y:S02]  /*3900*/  FFMA R103, R81, R53.reuse, R96 ;  /* 0x0000003551677223 */ /* 0x080fe40000000060 */
[----:B------:R-:W-:Y:S02]  /*3910*/  FFMA R67, R57, R53, R74 ;  /* 0x0000003539437223 */ /* 0x000fe4000000004a */
[----:B------:R-:W-:-:S02]  /*3920*/  FFMA R28, R52, R21, R58 ;  /* 0x00000015341c7223 */ /* 0x000fc4000000003a */
[----:B------:R-:W-:Y:S01]  /*3930*/  FFMA R53, R52, R53, R56 ;  /* 0x0000003534357223 */ /* 0x000fe20000000038 */
[----:B------:R-:W4:Y:S01]  /*3940*/  LDS R58, [R14.X4+0x1380] ;  /* 0x001380000e3a7984 */ /* 0x000f220000004800 */
[-C--:B------:R-:W-:Y:S02]  /*3950*/  FFMA R89, R124, R33.reuse, R89 ;  /* 0x000000217c597223 */ /* 0x080fe40000000059 */
[-C--:B------:R-:W-:Y:S02]  /*3960*/  FFMA R98, R118, R33.reuse, R98 ;  /* 0x0000002176627223 */ /* 0x080fe40000000062 */
[-C--:B------:R-:W-:Y:S02]  /*3970*/  FFMA R101, R81, R33.reuse, R94 ;  /* 0x0000002151657223 */ /* 0x080fe4000000005e */
[-C--:B------:R-:W-:Y:S02]  /*3980*/  FFMA R65, R57, R33.reuse, R78 ;  /* 0x0000002139417223 */ /* 0x080fe4000000004e */
[----:B------:R-:W-:-:S02]  /*3990*/  FFMA R32, R52, R33, R32 ;  /* 0x0000002134207223 */ /* 0x000fc40000000020 */
[-C--:B0-----:R-:W-:Y:S02]  /*39a0*/  FFMA R107, R66, R22.reuse, R107 ;  /* 0x00000016426b7223 */ /* 0x081fe4000000006b */
[-C--:B------:R-:W-:Y:S02]  /*39b0*/  FFMA R44, R123, R22.reuse, R44 ;  /* 0x000000167b2c7223 */ /* 0x080fe4000000002c */
[-C--:B------:R-:W-:Y:S02]  /*39c0*/  FFMA R100, R119, R22.reuse, R100 ;  /* 0x0000001677647223 */ /* 0x080fe40000000064 */
[-C--:B------:R-:W-:Y:S02]  /*39d0*/  FFMA R102, R115, R22.reuse, R102 ;  /* 0x0000001673667223 */ /* 0x080fe40000000066 */
[-C--:B-1----:R-:W-:Y:S02]  /*39e0*/  FFMA R104, R41, R22.reuse, R104 ;  /* 0x0000001629687223 */ /* 0x082fe40000000068 */
[----:B--2---:R-:W-:-:S02]  /*39f0*/  FFMA R82, R20, R22, R79 ;  /* 0x0000001614527223 */ /* 0x004fc4000000004f */
[-C--:B------:R-:W-:Y:S01]  /*3a00*/  FFMA R117, R124, R29.reuse, R117 ;  /* 0x0000001d7c757223 */ /* 0x080fe20000000075 */
[----:B------:R-:W-:Y:S01]  /*3a10*/  LDS R79, [R14.X4+0x13c0] ;  /* 0x0013c0000e4f7984 */ /* 0x000fe20000004800 */
[-C--:B------:R-:W-:Y:S02]  /*3a20*/  FFMA R109, R118, R29.reuse, R109 ;  /* 0x0000001d766d7223 */ /* 0x080fe4000000006d */
[-C--:B------:R-:W-:Y:S01]  /*3a30*/  FFMA R81, R81, R29.reuse, R116 ;  /* 0x0000001d51517223 */ /* 0x080fe20000000074 */
[----:B------:R-:W-:Y:S01]  /*3a40*/  LDS R118, [R14.X4+0x1700] ;  /* 0x001700000e767984 */ /* 0x000fe20000004800 */
[-C--:B------:R-:W-:Y:S02]  /*3a50*/  FFMA R57, R57, R29.reuse, R90 ;  /* 0x0000001d39397223 */ /* 0x080fe4000000005a */
[----:B------:R-:W-:Y:S01]  /*3a60*/  FFMA R33, R52, R29, R36 ;  /* 0x0000001d34217223 */ /* 0x000fe20000000024 */
[----:B------:R-:W-:Y:S01]  /*3a70*/  LDS R116, [R14.X4+0x1720] ;  /* 0x001720000e747984 */ /* 0x000fe20000004800 */
[----:B---3--:R-:W-:-:S02]  /*3a80*/  FFMA R22, R37, R22, R28 ;  /* 0x0000001625167223 */ /* 0x008fc4000000001c */
[-C--:B------:R-:W-:Y:S01]  /*3a90*/  FFMA R29, R66, R54.reuse, R26 ;  /* 0x00000036421d7223 */ /* 0x080fe2000000001a */
[----:B------:R-:W-:Y:S01]  /*3aa0*/  LDS R124, [R14.X4+0x2520] ;  /* 0x002520000e7c7984 */ /* 0x000fe20000004800 */
[-C--:B------:R-:W-:Y:S02]  /*3ab0*/  FFMA R83, R123, R54.reuse, R83 ;  /* 0x000000367b537223 */ /* 0x080fe40000000053 */
[-C--:B------:R-:W-:Y:S02]  /*3ac0*/  FFMA R87, R119, R54.reuse, R87 ;  /* 0x0000003677577223 */ /* 0x080fe40000000057 */
[-C--:B------:R-:W-:Y:S02]  /*3ad0*/  FFMA R64, R115, R54.reuse, R64 ;  /* 0x0000003673407223 */ /* 0x080fe40000000040 */
[-C--:B------:R-:W-:Y:S02]  /*3ae0*/  FFMA R90, R41, R54.reuse, R103 ;  /* 0x00000036295a7223 */ /* 0x080fe40000000067 */
[-C--:B------:R-:W-:Y:S01]  /*3af0*/  FFMA R52, R20, R54.reuse, R67 ;  /* 0x0000003614347223 */ /* 0x080fe20000000043 */
[----:B------:R-:W-:Y:S01]  /*3b00*/  LDS R103, [R14.X4+0x1540] ;  /* 0x001540000e677984 */ /* 0x000fe20000004800 */
[----:B------:R-:W-:-:S03]  /*3b10*/  FFMA R28, R37, R54, R53 ;  /* 0x00000036251c7223 */ /* 0x000fc60000000035 */
[----:B------:R-:W0:Y:S01]  /*3b20*/  LDS R54, [R14.X4+0x13a0] ;  /* 0x0013a0000e367984 */ /* 0x000e220000004800 */
[C---:B------:R-:W-:Y:S02]  /*3b30*/  FFMA R113, R66.reuse, R50, R113 ;  /* 0x0000003242717223 */ /* 0x040fe40000000071 */
[C---:B------:R-:W-:Y:S01]  /*3b40*/  FFMA R112, R66.reuse, R34, R112 ;  /* 0x0000002242707223 */ /* 0x040fe20000000070 */
[----:B------:R-:W1:Y:S01]  /*3b50*/  LDS R53, [R14.X4+0x13e0] ;  /* 0x0013e0000e357984 */ /* 0x000e620000004800 */
[C---:B------:R-:W-:Y:S02]  /*3b60*/  FFMA R111, R66.reuse, R38, R111 ;  /* 0x00000026426f7223 */ /* 0x040fe4000000006f */
[C---:B------:R-:W-:Y:S02]  /*3b70*/  FFMA R76, R66.reuse, R42, R76 ;  /* 0x0000002a424c7223 */ /* 0x040fe4000000004c */
[----:B------:R-:W-:Y:S02]  /*3b80*/  FFMA R48, R66, R46, R48 ;  /* 0x0000002e42307223 */ /* 0x000fe40000000030 */
[----:B------:R-:W-:-:S02]  /*3b90*/  FFMA R56, R119, R30, R117 ;  /* 0x0000001e77387223 */ /* 0x000fc40000000075 */
[----:B------:R-:W-:Y:S02]  /*3ba0*/  FFMA R66, R66, R30, R125 ;  /* 0x0000001e42427223 */ /* 0x000fe4000000007d */
[----:B------:R-:W-:Y:S02]  /*3bb0*/  FFMA R77, R123, R38, R77 ;  /* 0x000000267b4d7223 */ /* 0x000fe4000000004d */
[C---:B------:R-:W-:Y:S02]  /*3bc0*/  FFMA R21, R119.reuse, R50, R24 ;  /* 0x0000003277157223 */ /* 0x040fe40000000018 */
[C---:B------:R-:W-:Y:S02]  /*3bd0*/  FFMA R89, R119.reuse, R34, R89 ;  /* 0x0000002277597223 */ /* 0x040fe40000000059 */
[C---:B------:R-:W-:Y:S02]  /*3be0*/  FFMA R91, R119.reuse, R38, R91 ;  /* 0x00000026775b7223 */ /* 0x040fe4000000005b */
[----:B------:R-:W-:-:S02]  /*3bf0*/  FFMA R93, R119, R42, R93 ;  /* 0x0000002a775d7223 */ /* 0x000fc4000000005d */
[----:B------:R-:W-:Y:S02]  /*3c00*/  FFMA R95, R119, R46, R95 ;  /* 0x0000002e775f7223 */ /* 0x000fe4000000005f */
[-C--:B------:R-:W-:Y:S01]  /*3c10*/  FFMA R88, R115, R38.reuse, R88 ;  /* 0x0000002673587223 */ /* 0x080fe20000000058 */
[----:B------:R-:W-:Y:S01]  /*3c20*/  LDS R119, [R14.X4+0x18e0] ;  /* 0x0018e0000e777984 */ /* 0x000fe20000004800 */
[-C--:B------:R-:W-:Y:S02]  /*3c30*/  FFMA R96, R41, R38.reuse, R99 ;  /* 0x0000002629607223 */ /* 0x080fe40000000063 */
[-C--:B------:R-:W-:Y:S02]  /*3c40*/  FFMA R72, R20, R38.reuse, R63 ;  /* 0x0000002614487223 */ /* 0x080fe4000000003f */
[----:B------:R-:W-:Y:S02]  /*3c50*/  FFMA R106, R37, R38, R106 ;  /* 0x00000026256a7223 */ /* 0x000fe4000000006a */
[----:B------:R-:W-:Y:S01]  /*3c60*/  FFMA R60, R123, R30, R121 ;  /* 0x0000001e7b3c7223 */ /* 0x000fe20000000079 */
[----:B------:R-:W2:Y:S01]  /*3c70*/  LDS R38, [R14.X4+0x1400] ;  /* 0x001400000e267984 */ /* 0x000ea20000004800 */
[----:B------:R-:W-:-:S02]  /*3c80*/  FFMA R108, R41, R50, R105 ;  /* 0x00000032296c7223 */ /* 0x000fc40000000069 */
[C---:B------:R-:W-:Y:S01]  /*3c90*/  FFMA R94, R41.reuse, R34, R101 ;  /* 0x00000022295e7223 */ /* 0x040fe20000000065 */
[----:B------:R-:W-:Y:S01]  /*3ca0*/  LDS R105, [R14.X4+0x1520] ;  /* 0x001520000e697984 */ /* 0x000fe20000004800 */
[C---:B------:R-:W-:Y:S02]  /*3cb0*/  FFMA R92, R41.reuse, R42, R97 ;  /* 0x0000002a295c7223 */ /* 0x040fe40000000061 */
[C---:B------:R-:W-:Y:S01]  /*3cc0*/  FFMA R110, R41.reuse, R46, R85 ;  /* 0x0000002e296e7223 */ /* 0x040fe20000000055 */
[----:B------:R-:W-:Y:S01]  /*3cd0*/  LDS R101, [R14.X4+0x1500] ;  /* 0x001500000e657984 */ /* 0x000fe20000004800 */
[----:B------:R-:W-:Y:S02]  /*3ce0*/  FFMA R24, R41, R30, R81 ;  /* 0x0000001e29187223 */ /* 0x000fe40000000051 */
[C---:B------:R-:W-:Y:S01]  /*3cf0*/  FFMA R25, R123.reuse, R50, R25 ;  /* 0x000000327b197223 */ /* 0x040fe20000000019 */
[----:B------:R-:W-:Y:S01]  /*3d00*/  LDS R85, [R14.X4+0x1560] ;  /* 0x001560000e557984 */ /* 0x000fe20000004800 */
[----:B------:R-:W-:-:S02]  /*3d10*/  FFMA R40, R123, R34, R40 ;  /* 0x000000227b287223 */ /* 0x000fc40000000028 */
[C---:B------:R-:W-:Y:S01]  /*3d20*/  FFMA R75, R123.reuse, R42, R75 ;  /* 0x0000002a7b4b7223 */ /* 0x040fe2000000004b */
[----:B------:R-:W-:Y:S01]  /*3d30*/  LDS R81, [R14.X4+0x1580] ;  /* 0x001580000e517984 */ /* 0x000fe20000004800 */
[----:B------:R-:W-:Y:S02]  /*3d40*/  FFMA R71, R123, R46, R71 ;  /* 0x0000002e7b477223 */ /* 0x000fe40000000047 */
[-C--:B------:R-:W-:Y:S01]  /*3d50*/  FFMA R80, R115, R50.reuse, R80 ;  /* 0x0000003273507223 */ /* 0x080fe20000000050 */
[----:B------:R-:W-:Y:S01]  /*3d60*/  LDS R123, [R14.X4+0x18c0] ;  /* 0x0018c0000e7b7984 */ /* 0x000fe20000004800 */
[C---:B------:R-:W-:Y:S02]  /*3d70*/  FFMA R78, R20.reuse, R50, R73 ;  /* 0x00000032144e7223 */ /* 0x040fe40000000049 */
[C---:B------:R-:W-:Y:S01]  /*3d80*/  FFMA R74, R20.reuse, R34, R65 ;  /* 0x00000022144a7223 */ /* 0x040fe20000000041 */
[----:B------:R-:W-:Y:S01]  /*3d90*/  LDS R73, [R14.X4+0x15a0] ;  /* 0x0015a0000e497984 */ /* 0x000fe20000004800 */
[----:B------:R-:W-:-:S02]  /*3da0*/  FFMA R84, R20, R42, R61 ;  /* 0x0000002a14547223 */ /* 0x000fc4000000003d */
[C---:B------:R-:W-:Y:S02]  /*3db0*/  FFMA R86, R20.reuse, R46, R59 ;  /* 0x0000002e14567223 */ /* 0x040fe4000000003b */
[----:B------:R-:W-:Y:S02]  /*3dc0*/  FFMA R41, R37, R50, R49 ;  /* 0x0000003225297223 */ /* 0x000fe40000000031 */
[C---:B------:R-:W-:Y:S02]  /*3dd0*/  FFMA R98, R115.reuse, R34, R98 ;  /* 0x0000002273627223 */ /* 0x040fe40000000062 */
[-C--:B------:R-:W-:Y:S02]  /*3de0*/  FFMA R26, R115, R30.reuse, R109 ;  /* 0x0000001e731a7223 */ /* 0x080fe4000000006d */
[-C--:B------:R-:W-:Y:S02]  /*3df0*/  FFMA R20, R20, R30.reuse, R57 ;  /* 0x0000001e14147223 */ /* 0x080fe40000000039 */
[----:B------:R-:W-:-:S02]  /*3e00*/  FFMA R50, R37, R30, R33 ;  /* 0x0000001e25327223 */ /* 0x000fc40000000021 */
[----:B------:R-:W-:Y:S02]  /*3e10*/  FFMA R122, R115, R46, R122 ;  /* 0x0000002e737a7223 */ /* 0x000fe4000000007a */
[C---:B------:R-:W-:Y:S02]  /*3e20*/  FFMA R34, R37.reuse, R34, R32 ;  /* 0x0000002225227223 */ /* 0x040fe40000000020 */
[----:B------:R-:W-:Y:S02]  /*3e30*/  FFMA R36, R37, R46, R45 ;  /* 0x0000002e25247223 */ /* 0x000fe4000000002d */
[C---:B----4-:R-:W-:Y:S01]  /*3e40*/  FFMA R100, R58.reuse, R23, R100 ;  /* 0x000000173a647223 */ /* 0x050fe20000000064 */
[----:B------:R-:W-:Y:S01]  /*3e50*/  LDS R45, [R14.X4+0x15c0] ;  /* 0x0015c0000e2d7984 */ /* 0x000fe20000004800 */
[C---:B------:R-:W-:Y:S02]  /*3e60*/  FFMA R30, R58.reuse, R51, R21 ;  /* 0x000000333a1e7223 */ /* 0x040fe40000000015 */
[----:B------:R-:W-:-:S02]  /*3e70*/  FFMA R87, R58, R55, R87 ;  /* 0x000000373a577223 */ /* 0x000fc40000000057 */
[C---:B------:R-:W-:Y:S02]  /*3e80*/  FFMA R89, R58.reuse, R35, R89 ;  /* 0x000000233a597223 */ /* 0x040fe40000000059 */
[C---:B------:R-:W-:Y:S02]  /*3e90*/  FFMA R91, R58.reuse, R39, R91 ;  /* 0x000000273a5b7223 */ /* 0x040fe4000000005b */
[C---:B------:R-:W-:Y:S02]  /*3ea0*/  FFMA R93, R58.reuse, R43, R93 ;  /* 0x0000002b3a5d7223 */ /* 0x040fe4000000005d */
[C---:B------:R-:W-:Y:S02]  /*3eb0*/  FFMA R95, R58.reuse, R47, R95 ;  /* 0x0000002f3a5f7223 */ /* 0x040fe4000000005f */
[----:B------:R-:W-:Y:S02]  /*3ec0*/  FFMA R121, R58, R31, R56 ;  /* 0x0000001f3a797223 */ /* 0x000fe40000000038 */
[-C--:B------:R-:W-:Y:S01]  /*3ed0*/  FFMA R120, R115, R42.reuse, R120 ;  /* 0x0000002a73787223 */ /* 0x080fe20000000078 */
[----:B------:R-:W3:Y:S01]  /*3ee0*/  LDS.128 R56, [R16.X4+0x3830] ;  /* 0x0038300010387984 */ /* 0x000ee20000004c00 */
[----:B------:R-:W-:-:S02]  /*3ef0*/  FFMA R32, R37, R42, R27 ;  /* 0x0000002a25207223 */ /* 0x000fc4000000001b */
[----:B------:R-:W-:Y:S02]  /*3f00*/  FFMA R97, R114, R31, R66 ;  /* 0x0000001f72617223 */ /* 0x000fe40000000042 */
[----:B0-----:R-:W-:Y:S02]  /*3f10*/  FFMA R46, R54, R55, R64 ;  /* 0x00000037362e7223 */ /* 0x001fe40000000040 */
[C---:B------:R-:W-:Y:S01]  /*3f20*/  FFMA R44, R62.reuse, R23, R44 ;  /* 0x000000173e2c7223 */ /* 0x040fe2000000002c */
[----:B------:R-:W0:Y:S01]  /*3f30*/  LDS.128 R64, [R16.X4+0x3930] ;  /* 0x0039300010407984 */ /* 0x000e220000004c00 */
[C---:B------:R-:W-:Y:S02]  /*3f40*/  FFMA R42, R62.reuse, R51, R25 ;  /* 0x000000333e2a7223 */ /* 0x040fe40000000019 */
[C---:B------:R-:W-:Y:S02]  /*3f50*/  FFMA R83, R62.reuse, R55, R83 ;  /* 0x000000373e537223 */ /* 0x040fe40000000053 */
[----:B------:R-:W-:-:S02]  /*3f60*/  FFMA R40, R62, R35, R40 ;  /* 0x000000233e287223 */ /* 0x000fc40000000028 */
[C---:B------:R-:W-:Y:S02]  /*3f70*/  FFMA R77, R62.reuse, R39, R77 ;  /* 0x000000273e4d7223 */ /* 0x040fe4000000004d */
[C---:B------:R-:W-:Y:S02]  /*3f80*/  FFMA R75, R62.reuse, R43, R75 ;  /* 0x0000002b3e4b7223 */ /* 0x040fe4000000004b */
[C---:B------:R-:W-:Y:S02]  /*3f90*/  FFMA R71, R62.reuse, R47, R71 ;  /* 0x0000002f3e477223 */ /* 0x040fe40000000047 */
[----:B------:R-:W-:Y:S02]  /*3fa0*/  FFMA R99, R62, R31, R60 ;  /* 0x0000001f3e637223 */ /* 0x000fe4000000003c */
[----:B------:R-:W4:Y:S01]  /*3fb0*/  LDS.128 R60, [R16.X4+0x38b0] ;  /* 0x0038b000103c7984 */ /* 0x000f220000004c00 */
[-C--:B------:R-:W-:Y:S02]  /*3fc0*/  FFMA R107, R114, R23.reuse, R107 ;  /* 0x00000017726b7223 */ /* 0x080fe4000000006b */
[----:B------:R-:W-:-:S02]  /*3fd0*/  FFMA R102, R54, R23, R102 ;  /* 0x0000001736667223 */ /* 0x000fc40000000066 */
[C---:B------:R-:W-:Y:S02]  /*3fe0*/  FFMA R80, R54.reuse, R51, R80 ;  /* 0x0000003336507223 */ /* 0x040fe40000000050 */
[C---:B------:R-:W-:Y:S02]  /*3ff0*/  FFMA R98, R54.reuse, R35, R98 ;  /* 0x0000002336627223 */ /* 0x040fe40000000062 */
[C---:B------:R-:W-:Y:S02]  /*4000*/  FFMA R88, R54.reuse, R39, R88 ;  /* 0x0000002736587223 */ /* 0x040fe40000000058 */
[C---:B------:R-:W-:Y:S02]  /*4010*/  FFMA R120, R54.reuse, R43, R120 ;  /* 0x0000002b36787223 */ /* 0x040fe40000000078 */
[C---:B------:R-:W-:Y:S02]  /*4020*/  FFMA R122, R54.reuse, R47, R122 ;  /* 0x0000002f367a7223 */ /* 0x040fe4000000007a */
[----:B------:R-:W-:-:S02]  /*4030*/  FFMA R117, R54, R31, R26 ;  /* 0x0000001f36757223 */ /* 0x000fc4000000001a */
[-C--:B------:R-:W-:Y:S02]  /*4040*/  FFMA R104, R79, R23.reuse, R104 ;  /* 0x000000174f687223 */ /* 0x080fe40000000068 */
[-C--:B-1----:R-:W-:Y:S02]  /*4050*/  FFMA R82, R53, R23.reuse, R82 ;  /* 0x0000001735527223 */ /* 0x082fe40000000052 */
[----:B--2---:R-:W-:Y:S02]  /*4060*/  FFMA R33, R38, R23, R22 ;  /* 0x0000001726217223 */ /* 0x004fe40000000016 */
[----:B------:R-:W-:Y:S02]  /*4070*/  FFMA R29, R114, R55, R29 ;  /* 0x00000037721d7223 */ /* 0x000fe4000000001d */
[C---:B------:R-:W-:Y:S02]  /*4080*/  FFMA R108, R79.reuse, R51, R108 ;  /* 0x000000334f6c7223 */ /* 0x040fe4000000006c */
[----:B------:R-:W-:-:S02]  /*4090*/  FFMA R90, R79, R55, R90 ;  /* 0x000000374f5a7223 */ /* 0x000fc4000000005a */
[C---:B------:R-:W-:Y:S02]  /*40a0*/  FFMA R94, R79.reuse, R35, R94 ;  /* 0x000000234f5e7223 */ /* 0x040fe4000000005e */
[C---:B------:R-:W-:Y:S02]  /*40b0*/  FFMA R96, R79.reuse, R39, R96 ;  /* 0x000000274f607223 */ /* 0x040fe40000000060 */
[C---:B------:R-:W-:Y:S02]  /*40c0*/  FFMA R92, R79.reuse, R43, R92 ;  /* 0x0000002b4f5c7223 */ /* 0x040fe4000000005c */
[----:B------:R-:W-:Y:S02]  /*40d0*/  FFMA R110, R79, R47, R110 ;  /* 0x0000002f4f6e7223 */ /* 0x000fe4000000006e */
[-C--:B------:R-:W-:Y:S02]  /*40e0*/  FFMA R54, R53, R55.reuse, R52 ;  /* 0x0000003735367223 */ /* 0x080fe40000000034 */
[----:B------:R-:W-:Y:S01]  /*40f0*/  FFMA R28, R38, R55, R28 ;  /* 0x00000037261c7223 */ /* 0x000fe2000000001c */
[----:B------:R-:W-:Y:S01]  /*4100*/  LDS R52, [R14.X4+0x16c0] ;  /* 0x0016c0000e347984 */ /* 0x000fe20000004800 */
[----:B------:R-:W-:-:S02]  /*4110*/  FFMA R79, R79, R31, R24 ;  /* 0x0000001f4f4f7223 */ /* 0x000fc40000000018 */
[C---:B------:R-:W-:Y:S01]  /*4120*/  FFMA R78, R53.reuse, R51, R78 ;  /* 0x00000033354e7223 */ /* 0x040fe2000000004e */
[----:B------:R-:W1:Y:S01]  /*4130*/  LDS.128 R24, [R16.X4+0x39b0] ;  /* 0x0039b00010187984 */ /* 0x000e620000004c00 */
[C---:B------:R-:W-:Y:S02]  /*4140*/  FFMA R74, R53.reuse, R35, R74 ;  /* 0x00000023354a7223 */ /* 0x040fe4000000004a */
[C---:B------:R-:W-:Y:S02]  /*4150*/  FFMA R72, R53.reuse, R39, R72 ;  /* 0x0000002735487223 */ /* 0x040fe40000000048 */
[C---:B------:R-:W-:Y:S02]  /*4160*/  FFMA R84, R53.reuse, R43, R84 ;  /* 0x0000002b35547223 */ /* 0x040fe40000000054 */
[----:B------:R-:W-:Y:S02]  /*4170*/  FFMA R86, R53, R47, R86 ;  /* 0x0000002f35567223 */ /* 0x000fe40000000056 */
[----:B------:R-:W-:-:S02]  /*4180*/  FFMA R76, R114, R43, R76 ;  /* 0x0000002b724c7223 */ /* 0x000fc4000000004c */
[C---:B------:R-:W-:Y:S02]  /*4190*/  FFMA R48, R114.reuse, R47, R48 ;  /* 0x0000002f72307223 */ /* 0x040fe40000000030 */
[----:B------:R-:W-:Y:S02]  /*41a0*/  FFMA R53, R53, R31, R20 ;  /* 0x0000001f35357223 */ /* 0x000fe40000000014 */
[----:B------:R-:W-:Y:S01]  /*41b0*/  FFMA R111, R114, R39, R111 ;  /* 0x00000027726f7223 */ /* 0x000fe2000000006f */
[----:B------:R-:W2:Y:S01]  /*41c0*/  LDS.128 R20, [R16.X4+0x3a30] ;  /* 0x003a300010147984 */ /* 0x000ea20000004c00 */
[C---:B------:R-:W-:Y:S02]  /*41d0*/  FFMA R41, R38.reuse, R51, R41 ;  /* 0x0000003326297223 */ /* 0x040fe40000000029 */
[C---:B------:R-:W-:Y:S02]  /*41e0*/  FFMA R49, R38.reuse, R35, R34 ;  /* 0x0000002326317223 */ /* 0x040fe40000000022 */
[----:B------:R-:W-:-:S02]  /*41f0*/  FFMA R106, R38, R39, R106 ;  /* 0x00000027266a7223 */ /* 0x000fc4000000006a */
[C---:B------:R-:W-:Y:S02]  /*4200*/  FFMA R43, R38.reuse, R43, R32 ;  /* 0x0000002b262b7223 */ /* 0x040fe40000000020 */
[C---:B------:R-:W-:Y:S02]  /*4210*/  FFMA R47, R38.reuse, R47, R36 ;  /* 0x0000002f262f7223 */ /* 0x040fe40000000024 */
[----:B------:R-:W-:Y:S02]  /*4220*/  FFMA R50, R38, R31, R50 ;  /* 0x0000001f26327223 */ /* 0x000fe40000000032 */
[C---:B---3--:R-:W-:Y:S01]  /*4230*/  FFMA R107, R56.reuse, R101, R107 ;  /* 0x00000065386b7223 */ /* 0x048fe2000000006b */
[----:B------:R-:W3:Y:S01]  /*4240*/  LDS.128 R36, [R16.X4+0x3ab0] ;  /* 0x003ab00010247984 */ /* 0x000ee20000004c00 */
[C---:B------:R-:W-:Y:S02]  /*4250*/  FFMA R44, R56.reuse, R105, R44 ;  /* 0x00000069382c7223 */ /* 0x040fe4000000002c */
[----:B------:R-:W-:-:S02]  /*4260*/  FFMA R100, R56, R103, R100 ;  /* 0x0000006738647223 */ /* 0x000fc40000000064 */
[C---:B------:R-:W-:Y:S02]  /*4270*/  FFMA R102, R56.reuse, R85, R102 ;  /* 0x0000005538667223 */ /* 0x040fe40000000066 */
[C---:B------:R-:W-:Y:S02]  /*4280*/  FFMA R104, R56.reuse, R81, R104 ;  /* 0x0000005138687223 */ /* 0x040fe40000000068 */
[----:B------:R-:W-:Y:S02]  /*4290*/  FFMA R82, R56, R73, R82 ;  /* 0x0000004938527223 */ /* 0x000fe40000000052 */
[C---:B------:R-:W-:Y:S02]  /*42a0*/  FFMA R113, R114.reuse, R51, R113 ;  /* 0x0000003372717223 */ /* 0x040fe40000000071 */
[----:B------:R-:W-:Y:S02]  /*42b0*/  FFMA R112, R114, R35, R112 ;  /* 0x0000002372707223 */ /* 0x000fe40000000070 */
[----:B------:R-:W-:-:S02]  /*42c0*/  FFMA R56, R56, R45, R33 ;  /* 0x0000002d38387223 */ /* 0x000fc40000000021 */
[-C--:B0-----:R-:W-:Y:S01]  /*42d0*/  FFMA R55, R101, R64.reuse, R29 ;  /* 0x0000004065377223 */ /* 0x081fe2000000001d */
[----:B------:R-:W0:Y:S01]  /*42e0*/  LDS.128 R32, [R16.X4+0x3b30] ;  /* 0x003b300010207984 */ /* 0x000e220000004c00 */
[-C--:B------:R-:W-:Y:S02]  /*42f0*/  FFMA R83, R105, R64.reuse, R83 ;  /* 0x0000004069537223 */ /* 0x080fe40000000053 */
[-C--:B------:R-:W-:Y:S02]  /*4300*/  FFMA R87, R103, R64.reuse, R87 ;  /* 0x0000004067577223 */ /* 0x080fe40000000057 */
[-C--:B------:R-:W-:Y:S02]  /*4310*/  FFMA R46, R85, R64.reuse, R46 ;  /* 0x00000040552e7223 */ /* 0x080fe4000000002e */
[-C--:B------:R-:W-:Y:S02]  /*4320*/  FFMA R90, R81, R64.reuse, R90 ;  /* 0x00000040515a7223 */ /* 0x080fe4000000005a */
[----:B------:R-:W-:-:S02]  /*4330*/  FFMA R54, R73, R64, R54 ;  /* 0x0000004049367223 */ /* 0x000fc40000000036 */
[----:B----4-:R-:W-:Y:S02]  /*4340*/  FFMA R51, R103, R60, R30 ;  /* 0x0000003c67337223 */ /* 0x010fe4000000001e */
[----:B------:R-:W-:Y:S02]  /*4350*/  FFMA R64, R45, R64, R28 ;  /* 0x000000402d407223 */ /* 0x000fe4000000001c */
[----:B------:R-:W4:Y:S01]  /*4360*/  LDS.128 R28, [R16.X4+0x3bb0] ;  /* 0x003bb000101c7984 */ /* 0x000f220000004c00 */
[-C--:B-1----:R-:W-:Y:S02]  /*4370*/  FFMA R112, R101, R24.reuse, R112 ;  /* 0x0000001865707223 */ /* 0x082fe40000000070 */
[-C--:B------:R-:W-:Y:S02]  /*4380*/  FFMA R40, R105, R24.reuse, R40 ;  /* 0x0000001869287223 */ /* 0x080fe40000000028 */
[-C--:B------:R-:W-:Y:S02]  /*4390*/  FFMA R89, R103, R24.reuse, R89 ;  /* 0x0000001867597223 */ /* 0x080fe40000000059 */
[----:B------:R-:W-:-:S02]  /*43a0*/  FFMA R98, R85, R24, R98 ;  /* 0x0000001855627223 */ /* 0x000fc40000000062 */
[-C--:B------:R-:W-:Y:S02]  /*43b0*/  FFMA R94, R81, R24.reuse, R94 ;  /* 0x00000018515e7223 */ /* 0x080fe4000000005e */
[-C--:B------:R-:W-:Y:S02]  /*43c0*/  FFMA R74, R73, R24.reuse, R74 ;  /* 0x00000018494a7223 */ /* 0x080fe4000000004a */
[----:B------:R-:W-:Y:S02]  /*43d0*/  FFMA R49, R45, R24, R49 ;  /* 0x000000182d317223 */ /* 0x000fe40000000031 */
[----:B--2---:R-:W-:Y:S02]  /*43e0*/  FFMA R24, R73, R20, R72 ;  /* 0x0000001449187223 */ /* 0x004fe40000000048 */
[----:B------:R-:W1:Y:S01]  /*43f0*/  LDS R72, [R14.X4+0x16e0] ;  /* 0x0016e0000e487984 */ /* 0x000e620000004800 */
[-C--:B---3--:R-:W-:Y:S02]  /*4400*/  FFMA R76, R101, R36.reuse, R76 ;  /* 0x00000024654c7223 */ /* 0x088fe4000000004c */
[----:B------:R-:W-:-:S02]  /*4410*/  FFMA R75, R105, R36, R75 ;  /* 0x00000024694b7223 */ /* 0x000fc4000000004b */
[-C--:B------:R-:W-:Y:S02]  /*4420*/  FFMA R93, R103, R36.reuse, R93 ;  /* 0x00000024675d7223 */ /* 0x080fe4000000005d */
[-C--:B------:R-:W-:Y:S02]  /*4430*/  FFMA R120, R85, R36.reuse, R120 ;  /* 0x0000002455787223 */ /* 0x080fe40000000078 */
[-C--:B------:R-:W-:Y:S02]  /*4440*/  FFMA R92, R81, R36.reuse, R92 ;  /* 0x00000024515c7223 */ /* 0x080fe4000000005c */
[-C--:B------:R-:W-:Y:S02]  /*4450*/  FFMA R84, R73, R36.reuse, R84 ;  /* 0x0000002449547223 */ /* 0x080fe40000000054 */
[----:B------:R-:W-:Y:S02]  /*4460*/  FFMA R43, R45, R36, R43 ;  /* 0x000000242d2b7223 */ /* 0x000fe4000000002b */
[----:B------:R-:W-:-:S02]  /*4470*/  FFMA R113, R101, R60, R113 ;  /* 0x0000003c65717223 */ /* 0x000fc40000000071 */
[C---:B------:R-:W-:Y:S02]  /*4480*/  FFMA R111, R101.reuse, R20, R111 ;  /* 0x00000014656f7223 */ /* 0x040fe4000000006f */
[----:B0-----:R-:W-:Y:S02]  /*4490*/  FFMA R36, R101, R32, R48 ;  /* 0x0000002065247223 */ /* 0x001fe40000000030 */
[----:B------:R-:W-:Y:S02]  /*44a0*/  FFMA R42, R105, R60, R42 ;  /* 0x0000003c692a7223 */ /* 0x000fe4000000002a */
[----:B----4-:R-:W-:Y:S02]  /*44b0*/  FFMA R101, R101, R28, R97 ;  /* 0x0000001c65657223 */ /* 0x010fe40000000061 */
[-C--:B------:R-:W-:Y:S01]  /*44c0*/  FFMA R80, R85, R60.reuse, R80 ;  /* 0x0000003c55507223 */ /* 0x080fe20000000050 */
[----:B------:R-:W0:Y:S01]  /*44d0*/  LDS R97, [R14.X4+0x1740] ;  /* 0x001740000e617984 */ /* 0x000e220000004800 */
[----:B------:R-:W-:-:S02]  /*44e0*/  FFMA R108, R81, R60, R108 ;  /* 0x0000003c516c7223 */ /* 0x000fc4000000006c */
[-C--:B------:R-:W-:Y:S02]  /*44f0*/  FFMA R78, R73, R60.reuse, R78 ;  /* 0x0000003c494e7223 */ /* 0x080fe4000000004e */
[----:B------:R-:W-:Y:S02]  /*4500*/  FFMA R41, R45, R60, R41 ;  /* 0x0000003c2d297223 */ /* 0x000fe40000000029 */
[-C--:B------:R-:W-:Y:S02]  /*4510*/  FFMA R77, R105, R20.reuse, R77 ;  /* 0x00000014694d7223 */ /* 0x080fe4000000004d */
[-C--:B------:R-:W-:Y:S02]  /*4520*/  FFMA R91, R103, R20.reuse, R91 ;  /* 0x00000014675b7223 */ /* 0x080fe4000000005b */
[-C--:B------:R-:W-:Y:S02]  /*4530*/  FFMA R60, R85, R20.reuse, R88 ;  /* 0x00000014553c7223 */ /* 0x080fe40000000058 */
[----:B------:R-:W-:-:S02]  /*4540*/  FFMA R96, R81, R20, R96 ;  /* 0x0000001451607223 */ /* 0x000fc40000000060 */
[C---:B------:R-:W-:Y:S02]  /*4550*/  FFMA R106, R45.reuse, R20, R106 ;  /* 0x000000142d6a7223 */ /* 0x040fe4000000006a */
[C---:B------:R-:W-:Y:S02]  /*4560*/  FFMA R48, R45.reuse, R32, R47 ;  /* 0x000000202d307223 */ /* 0x040fe4000000002f */
[----:B------:R-:W-:Y:S01]  /*4570*/  FFMA R50, R45, R28, R50 ;  /* 0x0000001c2d327223 */ /* 0x000fe20000000032 */
[----:B------:R-:W2:Y:S01]  /*4580*/  LDS R47, [R14.X4+0x1760] ;  /* 0x001760000e2f7984 */ /* 0x000ea20000004800 */
[C---:B------:R-:W-:Y:S02]  /*4590*/  FFMA R107, R52.reuse, R57, R107 ;  /* 0x00000039346b7223 */ /* 0x040fe4000000006b */
[C---:B------:R-:W-:Y:S02]  /*45a0*/  FFMA R113, R52.reuse, R61, R113 ;  /* 0x0000003d34717223 */ /* 0x040fe40000000071 */
        /* <DEDUP_REMOVED lines=8> */
[----:B------:R-:W-:Y:S02]  /*4630*/  FFMA R99, R105, R28, R99 ;  /* 0x0000001c69637223 */ /* 0x000fe40000000063 */
[C---:B-1----:R-:W-:Y:S02]  /*4640*/  FFMA R44, R72.reuse, R57, R44 ;  /* 0x00000039482c7223 */ /* 0x042fe4000000002c */
[C---:B------:R-:W-:Y:S02]  /*4650*/  FFMA R42, R72.reuse, R61, R42 ;  /* 0x0000003d482a7223 */ /* 0x040fe4000000002a */
[C---:B------:R-:W-:Y:S02]  /*4660*/  FFMA R83, R72.reuse, R65, R83 ;  /* 0x0000004148537223 */ /* 0x040fe40000000053 */
[C---:B------:R-:W-:Y:S02]  /*4670*/  FFMA R40, R72.reuse, R25, R40 ;  /* 0x0000001948287223 */ /* 0x040fe40000000028 */
[----:B------:R-:W-:-:S02]  /*4680*/  FFMA R77, R72, R21, R77 ;  /* 0x00000015484d7223 */ /* 0x000fc4000000004d */
[C---:B------:R-:W-:Y:S02]  /*4690*/  FFMA R75, R72.reuse, R37, R75 ;  /* 0x00000025484b7223 */ /* 0x040fe4000000004b */
[C---:B------:R-:W-:Y:S02]  /*46a0*/  FFMA R71, R72.reuse, R33, R71 ;  /* 0x0000002148477223 */ /* 0x040fe40000000047 */
[----:B------:R-:W-:Y:S02]  /*46b0*/  FFMA R125, R72, R29, R99 ;  /* 0x0000001d487d7223 */ /* 0x000fe40000000063 */
[----:B------:R-:W1:Y:S01]  /*46c0*/  LDS R72, [R14.X4+0x1880] ;  /* 0x001880000e487984 */ /* 0x000e620000004800 */
[C---:B------:R-:W-:Y:S02]  /*46d0*/  FFMA R122, R85.reuse, R32, R122 ;  /* 0x00000020557a7223 */ /* 0x040fe4000000007a */
[----:B------:R-:W-:Y:S02]  /*46e0*/  FFMA R117, R85, R28, R117 ;  /* 0x0000001c55757223 */ /* 0x000fe40000000075 */
[----:B------:R-:W-:-:S02]  /*46f0*/  FFMA R100, R118, R57, R100 ;  /* 0x0000003976647223 */ /* 0x000fc40000000064 */
[-C--:B------:R-:W-:Y:S02]  /*4700*/  FFMA R102, R116, R57.reuse, R102 ;  /* 0x0000003974667223 */ /* 0x080fe40000000066 */
[-C--:B0-----:R-:W-:Y:S02]  /*4710*/  FFMA R104, R97, R57.reuse, R104 ;  /* 0x0000003961687223 */ /* 0x081fe40000000068 */
[----:B--2---:R-:W-:Y:S02]  /*4720*/  FFMA R85, R47, R57, R82 ;  /* 0x000000392f557223 */ /* 0x004fe40000000052 */
[-C--:B------:R-:W-:Y:S02]  /*4730*/  FFMA R121, R103, R28.reuse, R121 ;  /* 0x0000001c67797223 */ /* 0x080fe40000000079 */
[-C--:B------:R-:W-:Y:S02]  /*4740*/  FFMA R114, R81, R28.reuse, R79 ;  /* 0x0000001c51727223 */ /* 0x080fe4000000004f */
[----:B------:R-:W-:-:S02]  /*4750*/  FFMA R88, R73, R28, R53 ;  /* 0x0000001c49587223 */ /* 0x000fc40000000035 */
[----:B---3--:R-:W-:Y:S01]  /*4760*/  FFMA R57, R52, R57, R56 ;  /* 0x0000003934397223 */ /* 0x008fe20000000038 */
[----:B------:R-:W0:Y:S04]  /*4770*/  LDS R28, [R14.X4+0x18a0] ;  /* 0x0018a0000e1c7984 */ /* 0x000e280000004800 */
[----:B------:R-:W2:Y:S01]  /*4780*/  LDS R56, [R14.X4+0x1920] ;  /* 0x001920000e387984 */ /* 0x000ea20000004800 */
[-C--:B------:R-:W-:Y:S02]  /*4790*/  FFMA R95, R103, R32.reuse, R95 ;  /* 0x00000020675f7223 */ /* 0x080fe4000000005f */
[-C--:B------:R-:W-:Y:S02]  /*47a0*/  FFMA R110, R81, R32.reuse, R110 ;  /* 0x00000020516e7223 */ /* 0x080fe4000000006e */
[----:B------:R-:W-:-:S02]  /*47b0*/  FFMA R86, R73, R32, R86 ;  /* 0x0000002049567223 */ /* 0x000fc40000000056 */
[-C--:B------:R-:W-:Y:S02]  /*47c0*/  FFMA R32, R118, R61.reuse, R51 ;  /* 0x0000003d76207223 */ /* 0x080fe40000000033 */
[-C--:B------:R-:W-:Y:S02]  /*47d0*/  FFMA R80, R116, R61.reuse, R80 ;  /* 0x0000003d74507223 */ /* 0x080fe40000000050 */
[-C--:B------:R-:W-:Y:S02]  /*47e0*/  FFMA R115, R97, R61.reuse, R108 ;  /* 0x0000003d61737223 */ /* 0x080fe4000000006c */
[-C--:B------:R-:W-:Y:S02]  /*47f0*/  FFMA R81, R47, R61.reuse, R78 ;  /* 0x0000003d2f517223 */ /* 0x080fe4000000004e */
[----:B------:R-:W-:Y:S02]  /*4800*/  FFMA R61, R52, R61, R41 ;  /* 0x0000003d343d7223 */ /* 0x000fe40000000029 */
[----:B------:R-:W-:-:S02]  /*4810*/  FFMA R91, R118, R21, R91 ;  /* 0x00000015765b7223 */ /* 0x000fc4000000005b */
[----:B------:R-:W-:Y:S02]  /*4820*/  FFMA R95, R118, R33, R95 ;  /* 0x00000021765f7223 */ /* 0x000fe4000000005f */
[C---:B------:R-:W-:Y:S02]  /*4830*/  FFMA R60, R116.reuse, R21, R60 ;  /* 0x00000015743c7223 */ /* 0x040fe4000000003c */
[----:B------:R-:W-:Y:S02]  /*4840*/  FFMA R122, R116, R33, R122 ;  /* 0x00000021747a7223 */ /* 0x000fe4000000007a */
[C---:B------:R-:W-:Y:S02]  /*4850*/  FFMA R103, R97.reuse, R21, R96 ;  /* 0x0000001561677223 */ /* 0x040fe40000000060 */
[----:B------:R-:W-:Y:S02]  /*4860*/  FFMA R99, R97, R33, R110 ;  /* 0x0000002161637223 */ /* 0x000fe4000000006e */
[----:B------:R-:W-:-:S02]  /*4870*/  FFMA R55, R47, R21, R24 ;  /* 0x000000152f377223 */ /* 0x000fc40000000018 */
[----:B------:R-:W-:Y:S02]  /*4880*/  FFMA R51, R47, R33, R86 ;  /* 0x000000212f337223 */ /* 0x000fe40000000056 */
[C---:B------:R-:W-:Y:S02]  /*4890*/  FFMA R106, R52.reuse, R21, R106 ;  /* 0x00000015346a7223 */ /* 0x040fe4000000006a */
[C---:B------:R-:W-:Y:S01]  /*48a0*/  FFMA R41, R52.reuse, R37, R43 ;  /* 0x0000002534297223 */ /* 0x040fe2000000002b */
[----:B------:R-:W3:Y:S01]  /*48b0*/  LDS R21, [R14.X4+0x1900] ;  /* 0x001900000e157984 */ /* 0x000ee20000004800 */
[C---:B------:R-:W-:Y:S02]  /*48c0*/  FFMA R24, R52.reuse, R65, R64 ;  /* 0x0000004134187223 */ /* 0x040fe40000000040 */
[C---:B------:R-:W-:Y:S02]  /*48d0*/  FFMA R49, R52.reuse, R25, R49 ;  /* 0x0000001934317223 */ /* 0x040fe40000000031 */
[----:B------:R-:W-:-:S02]  /*48e0*/  FFMA R33, R52, R33, R48 ;  /* 0x0000002134217223 */ /* 0x000fc40000000030 */
[----:B------:R-:W-:Y:S02]  /*48f0*/  FFMA R43, R52, R29, R50 ;  /* 0x0000001d342b7223 */ /* 0x000fe40000000032 */
[----:B------:R-:W4:Y:S01]  /*4900*/  LDS R52, [R14.X4+0x1a60] ;  /* 0x001a60000e347984 */ /* 0x000f220000004800 */
[C---:B-1----:R-:W-:Y:S02]  /*4910*/  FFMA R107, R72.reuse, R58, R107 ;  /* 0x0000003a486b7223 */ /* 0x042fe4000000006b */
[C---:B------:R-:W-:Y:S01]  /*4920*/  FFMA R113, R72.reuse, R62, R113 ;  /* 0x0000003e48717223 */ /* 0x040fe20000000071 */
[----:B------:R-:W-:Y:S01]  /*4930*/  LDS R50, [R14.X4+0x1aa0] ;  /* 0x001aa0000e327984 */ /* 0x000fe20000004800 */
[C---:B------:R-:W-:Y:S02]  /*4940*/  FFMA R20, R72.reuse, R66, R20 ;  /* 0x0000004248147223 */ /* 0x040fe40000000014 */
[C---:B------:R-:W-:Y:S02]  /*4950*/  FFMA R112, R72.reuse, R26, R112 ;  /* 0x0000001a48707223 */ /* 0x040fe40000000070 */
[----:B------:R-:W-:-:S02]  /*4960*/  FFMA R111, R72, R22, R111 ;  /* 0x00000016486f7223 */ /* 0x000fc4000000006f */
[C---:B------:R-:W-:Y:S02]  /*4970*/  FFMA R76, R72.reuse, R38, R76 ;  /* 0x00000026484c7223 */ /* 0x040fe4000000004c */
[C---:B------:R-:W-:Y:S02]  /*4980*/  FFMA R36, R72.reuse, R34, R36 ;  /* 0x0000002248247223 */ /* 0x040fe40000000024 */
[----:B------:R-:W-:Y:S02]  /*4990*/  FFMA R72, R72, R30, R45 ;  /* 0x0000001e48487223 */ /* 0x000fe4000000002d */
[-C--:B------:R-:W-:Y:S01]  /*49a0*/  FFMA R79, R47, R65.reuse, R54 ;  /* 0x000000412f4f7223 */ /* 0x080fe20000000036 */
[----:B------:R-:W1:Y:S01]  /*49b0*/  LDS R45, [R14.X4+0x1940] ;  /* 0x001940000e2d7984 */ /* 0x000e620000004800 */
[C---:B------:R-:W-:Y:S02]  /*49c0*/  FFMA R109, R97.reuse, R65, R90 ;  /* 0x00000041616d7223 */ /* 0x040fe4000000005a */
[C---:B------:R-:W-:Y:S01]  /*49d0*/  FFMA R105, R97.reuse, R25, R94 ;  /* 0x0000001961697223 */ /* 0x040fe2000000005e */
[----:B------:R-:W5:Y:S01]  /*49e0*/  LDS R54, [R14.X4+0x1a40] ;  /* 0x001a40000e367984 */ /* 0x000f620000004800 */
[----:B------:R-:W-:-:S02]  /*49f0*/  FFMA R101, R97, R37, R92 ;  /* 0x0000002561657223 */ /* 0x000fc4000000005c */
[-C--:B------:R-:W-:Y:S02]  /*4a00*/  FFMA R89, R118, R25.reuse, R89 ;  /* 0x0000001976597223 */ /* 0x080fe40000000059 */
[----:B------:R-:W-:Y:S02]  /*4a10*/  FFMA R98, R116, R25, R98 ;  /* 0x0000001974627223 */ /* 0x000fe40000000062 */
[----:B------:R-:W-:Y:S02]  /*4a20*/  FFMA R97, R97, R29, R114 ;  /* 0x0000001d61617223 */ /* 0x000fe40000000072 */
[C---:B------:R-:W-:Y:S02]  /*4a30*/  FFMA R73, R47.reuse, R25, R74 ;  /* 0x000000192f497223 */ /* 0x040fe4000000004a */
[----:B0-----:R-:W-:Y:S02]  /*4a40*/  FFMA R25, R28, R62, R42 ;  /* 0x0000003e1c197223 */ /* 0x001fe4000000002a */
[----:B--2---:R-:W-:Y:S01]  /*4a50*/  FFMA R114, R56, R66, R79 ;  /* 0x0000004238727223 */ /* 0x004fe2000000004f */
[----:B------:R-:W0:Y:S04]  /*4a60*/  LDS R42, [R14.X4+0x1a80] ;  /* 0x001a80000e2a7984 */ /* 0x000e280000004800 */
[----:B------:R-:W2:Y:S01]  /*4a70*/  LDS R79, [R14.X4+0x1ac0] ;  /* 0x001ac0000e4f7984 */ /* 0x000ea20000004800 */
[----:B------:R-:W-:-:S02]  /*4a80*/  FFMA R53, R47, R37, R84 ;  /* 0x000000252f357223 */ /* 0x000fc40000000054 */
[C---:B------:R-:W-:Y:S02]  /*4a90*/  FFMA R87, R118.reuse, R65, R87 ;  /* 0x0000004176577223 */ /* 0x040fe40000000057 */
[----:B------:R-:W-:Y:S02]  /*4aa0*/  FFMA R121, R118, R29, R121 ;  /* 0x0000001d76797223 */ /* 0x000fe40000000079 */
[C---:B------:R-:W-:Y:S02]  /*4ab0*/  FFMA R46, R116.reuse, R65, R46 ;  /* 0x00000041742e7223 */ /* 0x040fe4000000002e */
[-C--:B------:R-:W-:Y:S02]  /*4ac0*/  FFMA R117, R116, R29.reuse, R117 ;  /* 0x0000001d74757223 */ /* 0x080fe40000000075 */
[----:B------:R-:W-:Y:S02]  /*4ad0*/  FFMA R47, R47, R29, R88 ;  /* 0x0000001d2f2f7223 */ /* 0x000fe40000000058 */
[----:B------:R-:W-:-:S02]  /*4ae0*/  FFMA R29, R28, R58, R44 ;  /* 0x0000003a1c1d7223 */ /* 0x000fc4000000002c */
[C---:B------:R-:W-:Y:S02]  /*4af0*/  FFMA R83, R28.reuse, R66, R83 ;  /* 0x000000421c537223 */ /* 0x040fe40000000053 */
[C---:B------:R-:W-:Y:S02]  /*4b00*/  FFMA R65, R28.reuse, R26, R40 ;  /* 0x0000001a1c417223 */ /* 0x040fe40000000028 */
[C---:B------:R-:W-:Y:S02]  /*4b10*/  FFMA R77, R28.reuse, R22, R77 ;  /* 0x000000161c4d7223 */ /* 0x040fe4000000004d */
[C---:B------:R-:W-:Y:S02]  /*4b20*/  FFMA R75, R28.reuse, R38, R75 ;  /* 0x000000261c4b7223 */ /* 0x040fe4000000004b */
[C---:B------:R-:W-:Y:S02]  /*4b30*/  FFMA R71, R28.reuse, R34, R71 ;  /* 0x000000221c477223 */ /* 0x040fe40000000047 */
[----:B------:R-:W-:-:S02]  /*4b40*/  FFMA R28, R28, R30, R125 ;  /* 0x0000001e1c1c7223 */ /* 0x000fc4000000007d */
[C---:B---3--:R-:W-:Y:S02]  /*4b50*/  FFMA R110, R21.reuse, R34, R99 ;  /* 0x00000022156e7223 */ /* 0x048fe40000000063 */
[----:B----4-:R-:W-:Y:S02]  /*4b60*/  FFMA R99, R52, R31, R28 ;  /* 0x0000001f34637223 */ /* 0x010fe4000000001c */
[-C--:B------:R-:W-:Y:S01]  /*4b70*/  FFMA R93, R118, R37.reuse, R93 ;  /* 0x00000025765d7223 */ /* 0x080fe2000000005d */
[----:B------:R-:W3:Y:S01]  /*4b80*/  LDS R28, [R14.X4+0x1b00] ;  /* 0x001b00000e1c7984 */ /* 0x000ee20000004800 */
[----:B------:R-:W-:Y:S02]  /*4b90*/  FFMA R120, R116, R37, R120 ;  /* 0x0000002574787223 */ /* 0x000fe40000000078 */
[C---:B------:R-:W-:Y:S01]  /*4ba0*/  FFMA R104, R21.reuse, R58, R104 ;  /* 0x0000003a15687223 */ /* 0x040fe20000000068 */
[----:B------:R-:W-:Y:S01]  /*4bb0*/  LDS R118, [R14.X4+0x1de0] ;  /* 0x001de0000e767984 */ /* 0x000fe20000004800 */
[----:B------:R-:W-:-:S02]  /*4bc0*/  FFMA R96, R21, R62, R115 ;  /* 0x0000003e15607223 */ /* 0x000fc40000000073 */
[C---:B------:R-:W-:Y:S01]  /*4bd0*/  FFMA R108, R21.reuse, R66, R109 ;  /* 0x00000042156c7223 */ /* 0x040fe2000000006d */
[----:B------:R-:W-:Y:S01]  /*4be0*/  LDS R116, [R14.X4+0x1e20] ;  /* 0x001e20000e747984 */ /* 0x000fe20000004800 */
[C---:B------:R-:W-:Y:S02]  /*4bf0*/  FFMA R94, R21.reuse, R26, R105 ;  /* 0x0000001a155e7223 */ /* 0x040fe40000000069 */
[C---:B------:R-:W-:Y:S02]  /*4c00*/  FFMA R92, R21.reuse, R22, R103 ;  /* 0x00000016155c7223 */ /* 0x040fe40000000067 */
[C---:B------:R-:W-:Y:S01]  /*4c10*/  FFMA R90, R21.reuse, R38, R101 ;  /* 0x00000026155a7223 */ /* 0x040fe20000000065 */
[----:B------:R-:W-:Y:S01]  /*4c20*/  LDS R103, [R14.X4+0x1c20] ;  /* 0x001c20000e677984 */ /* 0x000fe20000004800 */
[----:B------:R-:W-:Y:S02]  /*4c30*/  FFMA R48, R21, R30, R97 ;  /* 0x0000001e15307223 */ /* 0x000fe40000000061 */
[-C--:B------:R-:W-:Y:S01]  /*4c40*/  FFMA R32, R123, R62.reuse, R32 ;  /* 0x0000003e7b207223 */ /* 0x080fe20000000020 */
[----:B------:R-:W-:Y:S01]  /*4c50*/  LDS R97, [R14.X4+0x1c00] ;  /* 0x001c00000e617984 */ /* 0x000fe20000004800 */
[----:B------:R-:W-:-:S02]  /*4c60*/  FFMA R80, R119, R62, R80 ;  /* 0x0000003e77507223 */ /* 0x000fc40000000050 */
[-C--:B------:R-:W-:Y:S01]  /*4c70*/  FFMA R74, R56, R62.reuse, R81 ;  /* 0x0000003e384a7223 */ /* 0x080fe20000000051 */
[----:B------:R-:W-:Y:S01]  /*4c80*/  LDS R101, [R14.X4+0x1c40] ;  /* 0x001c40000e657984 */ /* 0x000fe20000004800 */
[C---:B-1----:R-:W-:Y:S02]  /*4c90*/  FFMA R21, R45.reuse, R62, R61 ;  /* 0x0000003e2d157223 */ /* 0x042fe4000000003d */
[----:B------:R-:W-:Y:S01]  /*4ca0*/  FFMA R37, R45, R66, R24 ;  /* 0x000000422d257223 */ /* 0x000fe20000000018 */
[----:B------:R-:W1:Y:S01]  /*4cb0*/  LDS R62, [R14.X4+0x1ae0] ;  /* 0x001ae0000e3e7984 */ /* 0x000e620000004800 */
[C---:B------:R-:W-:Y:S02]  /*4cc0*/  FFMA R91, R123.reuse, R22, R91 ;  /* 0x000000167b5b7223 */ /* 0x040fe4000000005b */
[C---:B------:R-:W-:Y:S01]  /*4cd0*/  FFMA R95, R123.reuse, R34, R95 ;  /* 0x000000227b5f7223 */ /* 0x040fe2000000005f */
[----:B------:R-:W-:Y:S01]  /*4ce0*/  LDS R61, [R14.X4+0x1cc0] ;  /* 0x001cc0000e3d7984 */ /* 0x000fe20000004800 */
[----:B------:R-:W-:-:S02]  /*4cf0*/  FFMA R40, R123, R30, R121 ;  /* 0x0000001e7b287223 */ /* 0x000fc40000000079 */
[C---:B------:R-:W-:Y:S01]  /*4d00*/  FFMA R46, R119.reuse, R66, R46 ;  /* 0x00000042772e7223 */ /* 0x040fe2000000002e */
[----:B------:R-:W-:Y:S01]  /*4d10*/  LDS R81, [R14.X4+0x1c80] ;  /* 0x001c80000e517984 */ /* 0x000fe20000004800 */
[C---:B------:R-:W-:Y:S02]  /*4d20*/  FFMA R60, R119.reuse, R22, R60 ;  /* 0x00000016773c7223 */ /* 0x040fe4000000003c */
[C---:B------:R-:W-:Y:S02]  /*4d30*/  FFMA R122, R119.reuse, R34, R122 ;  /* 0x00000022777a7223 */ /* 0x040fe4000000007a */
[----:B------:R-:W-:Y:S02]  /*4d40*/  FFMA R44, R119, R30, R117 ;  /* 0x0000001e772c7223 */ /* 0x000fe40000000075 */
[C---:B------:R-:W-:Y:S02]  /*4d50*/  FFMA R84, R56.reuse, R22, R55 ;  /* 0x0000001638547223 */ /* 0x040fe40000000037 */
[----:B------:R-:W-:-:S02]  /*4d60*/  FFMA R88, R56, R34, R51 ;  /* 0x0000002238587223 */ /* 0x000fc40000000033 */
[C---:B------:R-:W-:Y:S02]  /*4d70*/  FFMA R106, R45.reuse, R22, R106 ;  /* 0x000000162d6a7223 */ /* 0x040fe4000000006a */
[----:B------:R-:W-:Y:S02]  /*4d80*/  FFMA R24, R45, R34, R33 ;  /* 0x000000222d187223 */ /* 0x000fe40000000021 */
[C---:B------:R-:W-:Y:S02]  /*4d90*/  FFMA R100, R123.reuse, R58, R100 ;  /* 0x0000003a7b647223 */ /* 0x040fe40000000064 */
[C---:B------:R-:W-:Y:S02]  /*4da0*/  FFMA R87, R123.reuse, R66, R87 ;  /* 0x000000427b577223 */ /* 0x040fe40000000057 */
[C---:B------:R-:W-:Y:S02]  /*4db0*/  FFMA R89, R123.reuse, R26, R89 ;  /* 0x0000001a7b597223 */ /* 0x040fe40000000059 */
[----:B------:R-:W-:-:S02]  /*4dc0*/  FFMA R93, R123, R38, R93 ;  /* 0x000000267b5d7223 */ /* 0x000fc4000000005d */
[----:B------:R-:W-:Y:S01]  /*4dd0*/  FFMA R86, R56, R38, R53 ;  /* 0x0000002638567223 */ /* 0x000fe20000000035 */
[----:B------:R-:W-:Y:S01]  /*4de0*/  LDS R123, [R14.X4+0x1fc0] ;  /* 0x001fc0000e7b7984 */ /* 0x000fe20000004800 */
[C---:B-----5:R-:W-:Y:S02]  /*4df0*/  FFMA R107, R54.reuse, R59, R107 ;  /* 0x0000003b366b7223 */ /* 0x060fe4000000006b */
[C---:B------:R-:W-:Y:S02]  /*4e00*/  FFMA R113, R54.reuse, R63, R113 ;  /* 0x0000003f36717223 */ /* 0x040fe40000000071 */
[C---:B------:R-:W-:Y:S02]  /*4e10*/  FFMA R20, R54.reuse, R67, R20 ;  /* 0x0000004336147223 */ /* 0x040fe40000000014 */
[C---:B------:R-:W-:Y:S02]  /*4e20*/  FFMA R112, R54.reuse, R27, R112 ;  /* 0x0000001b36707223 */ /* 0x040fe40000000070 */
[----:B------:R-:W-:-:S02]  /*4e30*/  FFMA R111, R54, R23, R111 ;  /* 0x00000017366f7223 */ /* 0x000fc4000000006f */
[C---:B------:R-:W-:Y:S02]  /*4e40*/  FFMA R76, R54.reuse, R39, R76 ;  /* 0x00000027364c7223 */ /* 0x040fe4000000004c */
[C---:B------:R-:W-:Y:S02]  /*4e50*/  FFMA R36, R54.reuse, R35, R36 ;  /* 0x0000002336247223 */ /* 0x040fe40000000024 */
[----:B------:R-:W-:Y:S02]  /*4e60*/  FFMA R72, R54, R31, R72 ;  /* 0x0000001f36487223 */ /* 0x000fe40000000048 */
[C---:B------:R-:W-:Y:S02]  /*4e70*/  FFMA R34, R52.reuse, R59, R29 ;  /* 0x0000003b34227223 */ /* 0x040fe4000000001d */
[C---:B------:R-:W-:Y:S02]  /*4e80*/  FFMA R22, R52.reuse, R63, R25 ;  /* 0x0000003f34167223 */ /* 0x040fe40000000019 */
[----:B------:R-:W-:-:S02]  /*4e90*/  FFMA R83, R52, R67, R83 ;  /* 0x0000004334537223 */ /* 0x000fc40000000053 */
[C---:B------:R-:W-:Y:S02]  /*4ea0*/  FFMA R65, R52.reuse, R27, R65 ;  /* 0x0000001b34417223 */ /* 0x040fe40000000041 */
[C---:B------:R-:W-:Y:S02]  /*4eb0*/  FFMA R77, R52.reuse, R23, R77 ;  /* 0x00000017344d7223 */ /* 0x040fe4000000004d */
[C---:B------:R-:W-:Y:S02]  /*4ec0*/  FFMA R75, R52.reuse, R39, R75 ;  /* 0x00000027344b7223 */ /* 0x040fe4000000004b */
[----:B------:R-:W-:Y:S02]  /*4ed0*/  FFMA R71, R52, R35, R71 ;  /* 0x0000002334477223 */ /* 0x000fe40000000047 */
[C---:B------:R-:W-:Y:S01]  /*4ee0*/  FFMA R102, R119.reuse, R58, R102 ;  /* 0x0000003a77667223 */ /* 0x040fe20000000066 */
[----:B------:R-:W4:Y:S01]  /*4ef0*/  LDS.128 R52, [R16.X4+0x3840] ;  /* 0x0038400010347984 */ /* 0x000f220000004c00 */
[----:B------:R-:W-:-:S02]  /*4f00*/  FFMA R98, R119, R26, R98 ;  /* 0x0000001a77627223 */ /* 0x000fc40000000062 */
[----:B------:R-:W-:Y:S02]  /*4f10*/  FFMA R120, R119, R38, R120 ;  /* 0x0000002677787223 */ /* 0x000fe40000000078 */
[C---:B------:R-:W-:Y:S01]  /*4f20*/  FFMA R78, R56.reuse, R58, R85 ;  /* 0x0000003a384e7223 */ /* 0x040fe20000000055 */
[----:B------:R-:W-:Y:S01]  /*4f30*/  LDS R119, [R14.X4+0x1fe0] ;  /* 0x001fe0000e777984 */ /* 0x000fe20000004800 */
[C---:B------:R-:W-:Y:S02]  /*4f40*/  FFMA R82, R56.reuse, R26, R73 ;  /* 0x0000001a38527223 */ /* 0x040fe40000000049 */
[----:B------:R-:W-:Y:S01]  /*4f50*/  FFMA R56, R56, R30, R47 ;  /* 0x0000001e38387223 */ /* 0x000fe2000000002f */
[----:B------:R-:W5:Y:S01]  /*4f60*/  LDS R85, [R14.X4+0x1c60] ;  /* 0x001c60000e557984 */ /* 0x000f620000004800 */
[C---:B------:R-:W-:Y:S02]  /*4f70*/  FFMA R64, R45.reuse, R38, R41 ;  /* 0x000000262d407223 */ /* 0x040fe40000000029 */
[C---:B------:R-:W-:Y:S01]  /*4f80*/  FFMA R58, R45.reuse, R58, R57 ;  /* 0x0000003a2d3a7223 */ /* 0x040fe20000000039 */
[----:B------:R-:W1:Y:S01]  /*4f90*/  LDS R73, [R14.X4+0x1ca0] ;  /* 0x001ca0000e497984 */ /* 0x000e620000004800 */
[----:B------:R-:W-:-:S02]  /*4fa0*/  FFMA R26, R45, R26, R49 ;  /* 0x0000001a2d1a7223 */ /* 0x000fc40000000031 */
[----:B------:R-:W-:Y:S02]  /*4fb0*/  FFMA R30, R45, R30, R43 ;  /* 0x0000001e2d1e7223 */ /* 0x000fe4000000002b */
[C---:B0-----:R-:W-:Y:S02]  /*4fc0*/  FFMA R100, R42.reuse, R59, R100 ;  /* 0x0000003b2a647223 */ /* 0x041fe40000000064 */
[C---:B------:R-:W-:Y:S02]  /*4fd0*/  FFMA R32, R42.reuse, R63, R32 ;  /* 0x0000003f2a207223 */ /* 0x040fe40000000020 */
[C---:B------:R-:W-:Y:S02]  /*4fe0*/  FFMA R87, R42.reuse, R67, R87 ;  /* 0x000000432a577223 */ /* 0x040fe40000000057 */
[C---:B------:R-:W-:Y:S02]  /*4ff0*/  FFMA R89, R42.reuse, R27, R89 ;  /* 0x0000001b2a597223 */ /* 0x040fe40000000059 */
[----:B------:R-:W-:-:S02]  /*5000*/  FFMA R91, R42, R23, R91 ;  /* 0x000000172a5b7223 */ /* 0x000fc4000000005b */
[C---:B------:R-:W-:Y:S02]  /*5010*/  FFMA R93, R42.reuse, R39, R93 ;  /* 0x000000272a5d7223 */ /* 0x040fe4000000005d */
[C---:B------:R-:W-:Y:S02]  /*5020*/  FFMA R95, R42.reuse, R35, R95 ;  /* 0x000000232a5f7223 */ /* 0x040fe4000000005f */
[----:B------:R-:W-:Y:S02]  /*5030*/  FFMA R121, R42, R31, R40 ;  /* 0x0000001f2a797223 */ /* 0x000fe40000000028 */
[C---:B------:R-:W-:Y:S01]  /*5040*/  FFMA R38, R50.reuse, R67, R46 ;  /* 0x0000004332267223 */ /* 0x040fe2000000002e */
[----:B------:R-:W0:Y:S01]  /*5050*/  LDS.128 R40, [R16.X4+0x38c0] ;  /* 0x0038c00010287984 */ /* 0x000e220000004c00 */
[----:B------:R-:W-:Y:S02]  /*5060*/  FFMA R117, R50, R31, R44 ;  /* 0x0000001f32757223 */ /* 0x000fe4000000002c */
[C---:B--2---:R-:W-:Y:S01]  /*5070*/  FFMA R104, R79.reuse, R59, R104 ;  /* 0x0000003b4f687223 */ /* 0x044fe20000000068 */
[----:B------:R-:W2:Y:S01]  /*5080*/  LDS.128 R44, [R16.X4+0x3940] ;  /* 0x00394000102c7984 */ /* 0x000ea20000004c00 */
[----:B------:R-:W-:-:S02]  /*5090*/  FFMA R96, R79, R63, R96 ;  /* 0x0000003f4f607223 */ /* 0x000fc40000000060 */
[C---:B------:R-:W-:Y:S02]  /*50a0*/  FFMA R108, R79.reuse, R67, R108 ;  /* 0x000000434f6c7223 */ /* 0x040fe4000000006c */
[C---:B------:R-:W-:Y:S02]  /*50b0*/  FFMA R94, R79.reuse, R27, R94 ;  /* 0x0000001b4f5e7223 */ /* 0x040fe4000000005e */
[C---:B------:R-:W-:Y:S02]  /*50c0*/  FFMA R92, R79.reuse, R23, R92 ;  /* 0x000000174f5c7223 */ /* 0x040fe4000000005c */
[C---:B------:R-:W-:Y:S02]  /*50d0*/  FFMA R90, R79.reuse, R39, R90 ;  /* 0x000000274f5a7223 */ /* 0x040fe4000000005a */
[----:B------:R-:W-:Y:S02]  /*50e0*/  FFMA R110, R79, R35, R110 ;  /* 0x000000234f6e7223 */ /* 0x000fe4000000006e */
[----:B------:R-:W-:-:S02]  /*50f0*/  FFMA R102, R50, R59, R102 ;  /* 0x0000003b32667223 */ /* 0x000fc40000000066 */
[C---:B------:R-:W-:Y:S02]  /*5100*/  FFMA R80, R50.reuse, R63, R80 ;  /* 0x0000003f32507223 */ /* 0x040fe40000000050 */
[C---:B------:R-:W-:Y:S02]  /*5110*/  FFMA R98, R50.reuse, R27, R98 ;  /* 0x0000001b32627223 */ /* 0x040fe40000000062 */
[C---:B------:R-:W-:Y:S02]  /*5120*/  FFMA R60, R50.reuse, R23, R60 ;  /* 0x00000017323c7223 */ /* 0x040fe4000000003c */
[C---:B------:R-:W-:Y:S02]  /*5130*/  FFMA R120, R50.reuse, R39, R120 ;  /* 0x0000002732787223 */ /* 0x040fe40000000078 */
[----:B------:R-:W-:Y:S02]  /*5140*/  FFMA R122, R50, R35, R122 ;  /* 0x00000023327a7223 */ /* 0x000fe4000000007a */
[----:B------:R-:W-:-:S02]  /*5150*/  FFMA R79, R79, R31, R48 ;  /* 0x0000001f4f4f7223 */ /* 0x000fc40000000030 */
[----:B------:R-:W0:Y:S01]  /*5160*/  LDS.128 R48, [R16.X4+0x39c0] ;  /* 0x0039c00010307984 */ /* 0x000e220000004c00 */
[-C--:B---3--:R-:W-:Y:S02]  /*5170*/  FFMA R25, R28, R59.reuse, R58 ;  /* 0x0000003b1c197223 */ /* 0x088fe4000000003a */
        /* <DEDUP_REMOVED lines=8> */
[----:B------:R-:W-:Y:S02]  /*5200*/  FFMA R62, R62, R31, R56 ;  /* 0x0000001f3e3e7223 */ /* 0x000fe40000000038 */
[C---:B------:R-:W-:Y:S01]  /*5210*/  FFMA R21, R28.reuse, R63, R21 ;  /* 0x0000003f1c157223 */ /* 0x040fe20000000015 */
[----:B------:R-:W-:Y:S01]  /*5220*/  LDS.128 R56, [R16.X4+0x3a40] ;  /* 0x003a400010387984 */ /* 0x000fe20000004c00 */
[----:B------:R-:W-:-:S02]  /*5230*/  FFMA R33, R28, R27, R26 ;  /* 0x0000001b1c217223 */ /* 0x000fc4000000001a */
[C---:B------:R-:W-:Y:S02]  /*5240*/  FFMA R106, R28.reuse, R23, R106 ;  /* 0x000000171c6a7223 */ /* 0x040fe4000000006a */
[C---:B------:R-:W-:Y:S02]  /*5250*/  FFMA R64, R28.reuse, R39, R64 ;  /* 0x000000271c407223 */ /* 0x040fe40000000040 */
[C---:B------:R-:W-:Y:S02]  /*5260*/  FFMA R105, R28.reuse, R35, R24 ;  /* 0x000000231c697223 */ /* 0x040fe40000000018 */
[----:B------:R-:W-:Y:S02]  /*5270*/  FFMA R67, R28, R31, R30 ;  /* 0x0000001f1c437223 */ /* 0x000fe4000000001e */
[----:B------:R-:W1:Y:S01]  /*5280*/  LDS.128 R28, [R16.X4+0x3ac0] ;  /* 0x003ac000101c7984 */ /* 0x000e620000004c00 */
[----:B----4-:R-:W-:-:S03]  /*5290*/  FFMA R35, R52, R61, R25 ;  /* 0x0000003d34237223 */ /* 0x010fc60000000019 */
[----:B------:R-:W3:Y:S01]  /*52a0*/  LDS.128 R24, [R16.X4+0x3b40] ;  /* 0x003b400010187984 */ /* 0x000ee20000004c00 */
[C---:B------:R-:W-:Y:S02]  /*52b0*/  FFMA R107, R52.reuse, R97, R107 ;  /* 0x00000061346b7223 */ /* 0x040fe4000000006b */
[C---:B------:R-:W-:Y:S02]  /*52c0*/  FFMA R34, R52.reuse, R103, R34 ;  /* 0x0000006734227223 */ /* 0x040fe40000000022 */
[C---:B------:R-:W-:Y:S02]  /*52d0*/  FFMA R100, R52.reuse, R101, R100 ;  /* 0x0000006534647223 */ /* 0x040fe40000000064 */
[C---:B-----5:R-:W-:Y:S02]  /*52e0*/  FFMA R102, R52.reuse, R85, R102 ;  /* 0x0000005534667223 */ /* 0x060fe40000000066 */
[C---:B------:R-:W-:Y:S02]  /*52f0*/  FFMA R104, R52.reuse, R81, R104 ;  /* 0x0000005134687223 */ /* 0x040fe40000000068 */
[----:B------:R-:W-:-:S02]  /*5300*/  FFMA R78, R52, R73, R78 ;  /* 0x00000049344e7223 */ /* 0x000fc4000000004e */
[-C--:B0-----:R-:W-:Y:S02]  /*5310*/  FFMA R63, R103, R40.reuse, R22 ;  /* 0x00000028673f7223 */ /* 0x081fe40000000016 */
[----:B------:R-:W-:Y:S02]  /*5320*/  FFMA R52, R61, R40, R21 ;  /* 0x000000283d347223 */ /* 0x000fe40000000015 */
[C---:B--2---:R-:W-:Y:S02]  /*5330*/  FFMA R39, R97.reuse, R44, R20 ;  /* 0x0000002c61277223 */ /* 0x044fe40000000014 */
[----:B------:R-:W0:Y:S01]  /*5340*/  LDS.128 R20, [R16.X4+0x3bc0] ;  /* 0x003bc00010147984 */ /* 0x000e220000004c00 */
[-C--:B------:R-:W-:Y:S02]  /*5350*/  FFMA R112, R97, R48.reuse, R112 ;  /* 0x0000003061707223 */ /* 0x080fe40000000070 */
[-C--:B------:R-:W-:Y:S02]  /*5360*/  FFMA R65, R103, R48.reuse, R65 ;  /* 0x0000003067417223 */ /* 0x080fe40000000041 */
[----:B------:R-:W-:-:S02]  /*5370*/  FFMA R89, R101, R48, R89 ;  /* 0x0000003065597223 */ /* 0x000fc40000000059 */
[-C--:B------:R-:W-:Y:S02]  /*5380*/  FFMA R98, R85, R48.reuse, R98 ;  /* 0x0000003055627223 */ /* 0x080fe40000000062 */
[-C--:B------:R-:W-:Y:S02]  /*5390*/  FFMA R94, R81, R48.reuse, R94 ;  /* 0x00000030515e7223 */ /* 0x080fe4000000005e */
[-C--:B------:R-:W-:Y:S02]  /*53a0*/  FFMA R82, R73, R48.reuse, R82 ;  /* 0x0000003049527223 */ /* 0x080fe40000000052 */
[----:B------:R-:W-:Y:S02]  /*53b0*/  FFMA R33, R61, R48, R33 ;  /* 0x000000303d217223 */ /* 0x000fe40000000021 */
[----:B------:R-:W2:Y:S01]  /*53c0*/  LDS R48, [R14.X4+0x1dc0] ;  /* 0x001dc0000e307984 */ /* 0x000ea20000004800 */
[-C--:B-1----:R-:W-:Y:S02]  /*53d0*/  FFMA R76, R97, R28.reuse, R76 ;  /* 0x0000001c614c7223 */ /* 0x082fe4000000004c */
[----:B------:R-:W-:-:S02]  /*53e0*/  FFMA R75, R103, R28, R75 ;  /* 0x0000001c674b7223 */ /* 0x000fc4000000004b */
[-C--:B------:R-:W-:Y:S02]  /*53f0*/  FFMA R93, R101, R28.reuse, R93 ;  /* 0x0000001c655d7223 */ /* 0x080fe4000000005d */
[-C--:B------:R-:W-:Y:S02]  /*5400*/  FFMA R120, R85, R28.reuse, R120 ;  /* 0x0000001c55787223 */ /* 0x080fe40000000078 */
[-C--:B------:R-:W-:Y:S02]  /*5410*/  FFMA R90, R81, R28.reuse, R90 ;  /* 0x0000001c515a7223 */ /* 0x080fe4000000005a */
[-C--:B------:R-:W-:Y:S02]  /*5420*/  FFMA R86, R73, R28.reuse, R86 ;  /* 0x0000001c49567223 */ /* 0x080fe40000000056 */
[----:B------:R-:W-:Y:S02]  /*5430*/  FFMA R64, R61, R28, R64 ;  /* 0x0000001c3d407223 */ /* 0x000fe40000000040 */
[----:B---3--:R-:W-:-:S02]  /*5440*/  FFMA R28, R97, R24, R36 ;  /* 0x00000018611c7223 */ /* 0x008fc40000000024 */
[-C--:B------:R-:W-:Y:S02]  /*5450*/  FFMA R83, R103, R44.reuse, R83 ;  /* 0x0000002c67537223 */ /* 0x080fe40000000053 */
[-C--:B------:R-:W-:Y:S02]  /*5460*/  FFMA R87, R101, R44.reuse, R87 ;  /* 0x0000002c65577223 */ /* 0x080fe40000000057 */
[-C--:B------:R-:W-:Y:S02]  /*5470*/  FFMA R38, R85, R44.reuse, R38 ;  /* 0x0000002c55267223 */ /* 0x080fe40000000026 */
[-C--:B------:R-:W-:Y:S02]  /*5480*/  FFMA R108, R81, R44.reuse, R108 ;  /* 0x0000002c516c7223 */ /* 0x080fe4000000006c */
[-C--:B------:R-:W-:Y:S02]  /*5490*/  FFMA R66, R73, R44.reuse, R66 ;  /* 0x0000002c49427223 */ /* 0x080fe40000000042 */
[----:B------:R-:W-:-:S02]  /*54a0*/  FFMA R37, R61, R44, R37 ;  /* 0x0000002c3d257223 */ /* 0x000fc40000000025 */
[-C--:B------:R-:W-:Y:S02]  /*54b0*/  FFMA R111, R97, R56.reuse, R111 ;  /* 0x00000038616f7223 */ /* 0x080fe4000000006f */
[-C--:B------:R-:W-:Y:S02]  /*54c0*/  FFMA R77, R103, R56.reuse, R77 ;  /* 0x00000038674d7223 */ /* 0x080fe4000000004d */
[-C--:B------:R-:W-:Y:S02]  /*54d0*/  FFMA R91, R101, R56.reuse, R91 ;  /* 0x00000038655b7223 */ /* 0x080fe4000000005b */
[-C--:B------:R-:W-:Y:S02]  /*54e0*/  FFMA R44, R85, R56.reuse, R60 ;  /* 0x00000038552c7223 */ /* 0x080fe4000000003c */
[-C--:B------:R-:W-:Y:S01]  /*54f0*/  FFMA R92, R81, R56.reuse, R92 ;  /* 0x00000038515c7223 */ /* 0x080fe2000000005c */
[----:B------:R-:W1:Y:S01]  /*5500*/  LDS R60, [R14.X4+0x1e00] ;  /* 0x001e00000e3c7984 */ /* 0x000e620000004800 */
[----:B------:R-:W-:-:S02]  /*5510*/  FFMA R84, R73, R56, R84 ;  /* 0x0000003849547223 */ /* 0x000fc40000000054 */
[----:B------:R-:W-:Y:S02]  /*5520*/  FFMA R106, R61, R56, R106 ;  /* 0x000000383d6a7223 */ /* 0x000fe4000000006a */
[C---:B0-----:R-:W-:Y:S02]  /*5530*/  FFMA R56, R97.reuse, R20, R72 ;  /* 0x0000001461387223 */ /* 0x041fe40000000048 */
[-C--:B------:R-:W-:Y:S02]  /*5540*/  FFMA R113, R97, R40.reuse, R113 ;  /* 0x0000002861717223 */ /* 0x080fe40000000071 */
[-C--:B------:R-:W-:Y:S01]  /*5550*/  FFMA R32, R101, R40.reuse, R32 ;  /* 0x0000002865207223 */ /* 0x080fe20000000020 */
[----:B------:R-:W-:Y:S01]  /*5560*/  LDS R97, [R14.X4+0x1e40] ;  /* 0x001e40000e617984 */ /* 0x000fe20000004800 */
[-C--:B------:R-:W-:Y:S02]  /*5570*/  FFMA R80, R85, R40.reuse, R80 ;  /* 0x0000002855507223 */ /* 0x080fe40000000050 */
[----:B------:R-:W-:-:S02]  /*5580*/  FFMA R96, R81, R40, R96 ;  /* 0x0000002851607223 */ /* 0x000fc40000000060 */
[----:B------:R-:W-:Y:S02]  /*5590*/  FFMA R74, R73, R40, R74 ;  /* 0x00000028494a7223 */ /* 0x000fe4000000004a */
[-C--:B------:R-:W-:Y:S02]  /*55a0*/  FFMA R71, R103, R24.reuse, R71 ;  /* 0x0000001867477223 */ /* 0x080fe40000000047 */
[-C--:B------:R-:W-:Y:S02]  /*55b0*/  FFMA R95, R101, R24.reuse, R95 ;  /* 0x00000018655f7223 */ /* 0x080fe4000000005f */
[-C--:B------:R-:W-:Y:S02]  /*55c0*/  FFMA R122, R85, R24.reuse, R122 ;  /* 0x00000018557a7223 */ /* 0x080fe4000000007a */
[-C--:B------:R-:W-:Y:S02]  /*55d0*/  FFMA R110, R81, R24.reuse, R110 ;  /* 0x00000018516e7223 */ /* 0x080fe4000000006e */
[----:B------:R-:W-:-:S02]  /*55e0*/  FFMA R88, R73, R24, R88 ;  /* 0x0000001849587223 */ /* 0x000fc40000000058 */
[----:B------:R-:W-:Y:S02]  /*55f0*/  FFMA R36, R61, R24, R105 ;  /* 0x000000183d247223 */ /* 0x000fe40000000069 */
[----:B--2---:R-:W-:Y:S02]  /*5600*/  FFMA R72, R48, R25, R28 ;  /* 0x0000001930487223 */ /* 0x004fe4000000001c */
[-C--:B------:R-:W-:Y:S01]  /*5610*/  FFMA R24, R73, R20.reuse, R62 ;  /* 0x0000001449187223 */ /* 0x080fe2000000003e */
[----:B------:R-:W0:Y:S01]  /*5620*/  LDS R28, [R14.X4+0x1f80] ;  /* 0x001f80000e1c7984 */ /* 0x000e220000004800 */
[----:B------:R-:W-:-:S03]  /*5630*/  FFMA R40, R61, R20, R67 ;  /* 0x000000143d287223 */ /* 0x000fc60000000043 */
[----:B------:R-:W2:Y:S04]  /*5640*/  LDS R61, [R14.X4+0x1e60] ;  /* 0x001e60000e3d7984 */ /* 0x000ea80000004800 */
[----:B------:R-:W3:Y:S01]  /*5650*/  LDS R62, [R14.X4+0x1e80] ;  /* 0x001e80000e3e7984 */ /* 0x000ee20000004800 */
[-C--:B------:R-:W-:Y:S02]  /*5660*/  FFMA R99, R103, R20.reuse, R99 ;  /* 0x0000001467637223 */ /* 0x080fe40000000063 */
[-C--:B------:R-:W-:Y:S02]  /*5670*/  FFMA R121, R101, R20.reuse, R121 ;  /* 0x0000001465797223 */ /* 0x080fe40000000079 */
        /* <DEDUP_REMOVED lines=8> */
[----:B------:R-:W-:Y:S02]  /*5700*/  FFMA R39, R48, R21, R56 ;  /* 0x0000001530277223 */ /* 0x000fe40000000038 */
[C---:B------:R-:W-:Y:S02]  /*5710*/  FFMA R48, R118.reuse, R53, R34 ;  /* 0x0000003576307223 */ /* 0x040fe40000000022 */
[----:B------:R-:W-:Y:S02]  /*5720*/  FFMA R34, R118, R41, R63 ;  /* 0x0000002976227223 */ /* 0x000fe4000000003f */
[C---:B-1----:R-:W-:Y:S02]  /*5730*/  FFMA R100, R60.reuse, R53, R100 ;  /* 0x000000353c647223 */ /* 0x042fe40000000064 */
[C---:B------:R-:W-:Y:S02]  /*5740*/  FFMA R32, R60.reuse, R41, R32 ;  /* 0x000000293c207223 */ /* 0x040fe40000000020 */
[----:B------:R-:W-:-:S02]  /*5750*/  FFMA R87, R60, R45, R87 ;  /* 0x0000002d3c577223 */ /* 0x000fc40000000057 */
[C---:B0-----:R-:W-:Y:S02]  /*5760*/  FFMA R107, R28.reuse, R54, R107 ;  /* 0x000000361c6b7223 */ /* 0x041fe4000000006b */
[C---:B------:R-:W-:Y:S02]  /*5770*/  FFMA R113, R28.reuse, R42, R113 ;  /* 0x0000002a1c717223 */ /* 0x040fe40000000071 */
[C---:B------:R-:W-:Y:S02]  /*5780*/  FFMA R20, R28.reuse, R46, R20 ;  /* 0x0000002e1c147223 */ /* 0x040fe40000000014 */
[C---:B------:R-:W-:Y:S02]  /*5790*/  FFMA R112, R28.reuse, R50, R112 ;  /* 0x000000321c707223 */ /* 0x040fe40000000070 */
        /* <DEDUP_REMOVED lines=8> */
[-C--:B------:R-:W-:Y:S01]  /*5820*/  FFMA R80, R116, R41.reuse, R80 ;  /* 0x0000002974507223 */ /* 0x080fe20000000050 */
[----:B------:R-:W0:Y:S01]  /*5830*/  LDS R60, [R14.X4+0x1fa0] ;  /* 0x001fa0000e3c7984 */ /* 0x000e220000004800 */
[C---:B------:R-:W-:Y:S02]  /*5840*/  FFMA R115, R97.reuse, R41, R96 ;  /* 0x0000002961737223 */ /* 0x040fe40000000060 */
[----:B------:R-:W-:Y:S02]  /*5850*/  FFMA R103, R97, R57, R92 ;  /* 0x0000003961677223 */ /* 0x000fe4000000005c */
[-C--:B--2---:R-:W-:Y:S01]  /*5860*/  FFMA R81, R61, R41.reuse, R74 ;  /* 0x000000293d517223 */ /* 0x084fe2000000004a */
[----:B------:R-:W-:Y:S01]  /*5870*/  LDS R92, [R14.X4+0x2020] ;  /* 0x002020000e5c7984 */ /* 0x000fe20000004800 */
[----:B---3--:R-:W-:Y:S02]  /*5880*/  FFMA R52, R62, R41, R52 ;  /* 0x000000293e347223 */ /* 0x008fe40000000034 */
[----:B------:R-:W-:Y:S01]  /*5890*/  FFMA R28, R28, R22, R39 ;  /* 0x000000161c1c7223 */ /* 0x000fe20000000027 */
[----:B------:R-:W1:Y:S04]  /*58a0*/  LDS R41, [R14.X4+0x2000] ;  /* 0x002000000e297984 */ /* 0x000e680000004800 */
[----:B------:R-:W2:Y:S01]  /*58b0*/  LDS R39, [R14.X4+0x2040] ;  /* 0x002040000e277984 */ /* 0x000ea20000004800 */
        /* <DEDUP_REMOVED lines=8> */
[----:B------:R-:W-:Y:S02]  /*5940*/  FFMA R24, R62, R49, R33 ;  /* 0x000000313e187223 */ /* 0x000fe40000000021 */
[C---:B------:R-:W-:Y:S02]  /*5950*/  FFMA R83, R118.reuse, R45, R83 ;  /* 0x0000002d76537223 */ /* 0x040fe40000000053 */
[----:B------:R-:W-:Y:S02]  /*5960*/  FFMA R125, R118, R21, R99 ;  /* 0x00000015767d7223 */ /* 0x000fe40000000063 */
[-C--:B------:R-:W-:Y:S02]  /*5970*/  FFMA R38, R116, R45.reuse, R38 ;  /* 0x0000002d74267223 */ /* 0x080fe40000000026 */
[----:B------:R-:W-:-:S02]  /*5980*/  FFMA R109, R97, R45, R108 ;  /* 0x0000002d616d7223 */ /* 0x000fc4000000006c */
[C---:B------:R-:W-:Y:S02]  /*5990*/  FFMA R33, R62.reuse, R29, R64 ;  /* 0x0000001d3e217223 */ /* 0x040fe40000000040 */
[C---:B------:R-:W-:Y:S01]  /*59a0*/  FFMA R104, R97.reuse, R53, R104 ;  /* 0x0000003561687223 */ /* 0x040fe20000000068 */
[----:B------:R-:W3:Y:S01]  /*59b0*/  LDS R64, [R14.X4+0x2140] ;  /* 0x002140000e407984 */ /* 0x000ee20000004800 */
[C---:B------:R-:W-:Y:S02]  /*59c0*/  FFMA R105, R97.reuse, R49, R94 ;  /* 0x0000003161697223 */ /* 0x040fe4000000005e */
[C---:B------:R-:W-:Y:S02]  /*59d0*/  FFMA R101, R97.reuse, R29, R90 ;  /* 0x0000001d61657223 */ /* 0x040fe4000000005a */
[----:B------:R-:W-:Y:S02]  /*59e0*/  FFMA R99, R97, R25, R110 ;  /* 0x0000001961637223 */ /* 0x000fe4000000006e */
[----:B------:R-:W-:-:S02]  /*59f0*/  FFMA R45, R62, R45, R37 ;  /* 0x0000002d3e2d7223 */ /* 0x000fc40000000025 */
[-C--:B------:R-:W-:Y:S02]  /*5a00*/  FFMA R75, R118, R29.reuse, R75 ;  /* 0x0000001d764b7223 */ /* 0x080fe4000000004b */
[C---:B------:R-:W-:Y:S02]  /*5a10*/  FFMA R120, R116.reuse, R29, R120 ;  /* 0x0000001d74787223 */ /* 0x040fe40000000078 */
[-C--:B------:R-:W-:Y:S02]  /*5a20*/  FFMA R117, R116, R21.reuse, R117 ;  /* 0x0000001574757223 */ /* 0x080fe40000000075 */
[-C--:B------:R-:W-:Y:S02]  /*5a30*/  FFMA R97, R97, R21.reuse, R114 ;  /* 0x0000001561617223 */ /* 0x080fe40000000072 */
[----:B------:R-:W-:Y:S02]  /*5a40*/  FFMA R37, R62, R21, R40 ;  /* 0x000000153e257223 */ /* 0x000fe40000000028 */
[----:B------:R-:W-:-:S02]  /*5a50*/  FFMA R102, R116, R53, R102 ;  /* 0x0000003574667223 */ /* 0x000fc40000000066 */
[-C--:B0-----:R-:W-:Y:S02]  /*5a60*/  FFMA R29, R60, R42.reuse, R34 ;  /* 0x0000002a3c1d7223 */ /* 0x081fe40000000022 */
[-C--:B------:R-:W-:Y:S01]  /*5a70*/  FFMA R21, R123, R42.reuse, R32 ;  /* 0x0000002a7b157223 */ /* 0x080fe20000000020 */
[----:B------:R-:W0:Y:S01]  /*5a80*/  LDS R34, [R14.X4+0x2180] ;  /* 0x002180000e227984 */ /* 0x000e220000004800 */
[-C--:B------:R-:W-:Y:S02]  /*5a90*/  FFMA R80, R119, R42.reuse, R80 ;  /* 0x0000002a77507223 */ /* 0x080fe40000000050 */
[-C--:B-1----:R-:W-:Y:S02]  /*5aa0*/  FFMA R114, R41, R42.reuse, R115 ;  /* 0x0000002a29727223 */ /* 0x082fe40000000073 */
[-C--:B------:R-:W-:Y:S02]  /*5ab0*/  FFMA R78, R92, R42.reuse, R81 ;  /* 0x0000002a5c4e7223 */ /* 0x080fe40000000051 */
[----:B--2---:R-:W-:Y:S01]  /*5ac0*/  FFMA R52, R39, R42, R52 ;  /* 0x0000002a27347223 */ /* 0x004fe20000000034 */
[----:B------:R-:W-:Y:S01]  /*5ad0*/  LDS R81, [R14.X4+0x2360] ;  /* 0x002360000e517984 */ /* 0x000fe20000004800 */
[----:B------:R-:W-:-:S02]  /*5ae0*/  FFMA R53, R62, R53, R35 ;  /* 0x000000353e357223 */ /* 0x000fc40000000023 */
[C---:B------:R-:W-:Y:S01]  /*5af0*/  FFMA R106, R62.reuse, R57, R106 ;  /* 0x000000393e6a7223 */ /* 0x040fe2000000006a */
[----:B------:R-:W1:Y:S01]  /*5b00*/  LDS R42, [R14.X4+0x21a0] ;  /* 0x0021a0000e2a7984 */ /* 0x000e620000004800 */
[----:B------:R-:W-:-:S03]  /*5b10*/  FFMA R35, R62, R25, R36 ;  /* 0x000000193e237223 */ /* 0x000fc60000000024 */
[----:B------:R-:W2:Y:S01]  /*5b20*/  LDS R62, [R14.X4+0x2160] ;  /* 0x002160000e3e7984 */ /* 0x000ea20000004800 */
[C---:B------:R-:W-:Y:S02]  /*5b30*/  FFMA R77, R118.reuse, R57, R77 ;  /* 0x00000039764d7223 */ /* 0x040fe4000000004d */
[----:B------:R-:W-:Y:S02]  /*5b40*/  FFMA R71, R118, R25, R71 ;  /* 0x0000001976477223 */ /* 0x000fe40000000047 */
[----:B------:R-:W-:Y:S02]  /*5b50*/  FFMA R44, R116, R57, R44 ;  /* 0x00000039742c7223 */ /* 0x000fe4000000002c */
[C---:B------:R-:W-:Y:S01]  /*5b60*/  FFMA R48, R60.reuse, R54, R48 ;  /* 0x000000363c307223 */ /* 0x040fe20000000030 */
[----:B------:R-:W-:Y:S01]  /*5b70*/  LDS R57, [R14.X4+0x23a0] ;  /* 0x0023a0000e397984 */ /* 0x000fe20000004800 */
[C---:B------:R-:W-:Y:S02]  /*5b80*/  FFMA R83, R60.reuse, R46, R83 ;  /* 0x0000002e3c537223 */ /* 0x040fe40000000053 */
[----:B------:R-:W-:-:S02]  /*5b90*/  FFMA R56, R60, R50, R56 ;  /* 0x000000323c387223 */ /* 0x000fc40000000038 */
[C---:B------:R-:W-:Y:S02]  /*5ba0*/  FFMA R77, R60.reuse, R58, R77 ;  /* 0x0000003a3c4d7223 */ /* 0x040fe4000000004d */
[C---:B------:R-:W-:Y:S02]  /*5bb0*/  FFMA R75, R60.reuse, R30, R75 ;  /* 0x0000001e3c4b7223 */ /* 0x040fe4000000004b */
[----:B------:R-:W-:Y:S02]  /*5bc0*/  FFMA R71, R60, R26, R71 ;  /* 0x0000001a3c477223 */ /* 0x000fe40000000047 */
[-C--:B------:R-:W-:Y:S02]  /*5bd0*/  FFMA R91, R123, R58.reuse, R91 ;  /* 0x0000003a7b5b7223 */ /* 0x080fe4000000005b */
[-C--:B------:R-:W-:Y:S02]  /*5be0*/  FFMA R44, R119, R58.reuse, R44 ;  /* 0x0000003a772c7223 */ /* 0x080fe4000000002c */
[----:B------:R-:W-:-:S02]  /*5bf0*/  FFMA R94, R41, R58, R103 ;  /* 0x0000003a295e7223 */ /* 0x000fc40000000067 */
[C---:B------:R-:W-:Y:S02]  /*5c00*/  FFMA R74, R92.reuse, R54, R85 ;  /* 0x000000365c4a7223 */ /* 0x040fe40000000055 */
[C---:B------:R-:W-:Y:S02]  /*5c10*/  FFMA R82, R92.reuse, R46, R79 ;  /* 0x0000002e5c527223 */ /* 0x040fe4000000004f */
[C---:B------:R-:W-:Y:S01]  /*5c20*/  FFMA R84, R92.reuse, R50, R73 ;  /* 0x000000325c547223 */ /* 0x040fe20000000049 */
[----:B------:R-:W-:Y:S01]  /*5c30*/  LDS R79, [R14.X4+0x2380] ;  /* 0x002380000e4f7984 */ /* 0x000fe20000004800 */
[C---:B------:R-:W-:Y:S02]  /*5c40*/  FFMA R86, R92.reuse, R58, R67 ;  /* 0x0000003a5c567223 */ /* 0x040fe40000000043 */
[C---:B------:R-:W-:Y:S01]  /*5c50*/  FFMA R88, R92.reuse, R30, R65 ;  /* 0x0000001e5c587223 */ /* 0x040fe20000000041 */
[----:B------:R-:W-:Y:S01]  /*5c60*/  LDS R73, [R14.X4+0x21c0] ;  /* 0x0021c0000e497984 */ /* 0x000fe20000004800 */
[----:B------:R-:W-:-:S02]  /*5c70*/  FFMA R90, R92, R26, R63 ;  /* 0x0000001a5c5a7223 */ /* 0x000fc4000000003f */
[----:B------:R-:W-:Y:S02]  /*5c80*/  FFMA R106, R39, R58, R106 ;  /* 0x0000003a276a7223 */ /* 0x000fe4000000006a */
[-C--:B------:R-:W-:Y:S02]  /*5c90*/  FFMA R60, R60, R22.reuse, R125 ;  /* 0x000000163c3c7223 */ /* 0x080fe4000000007d */
[-C--:B------:R-:W-:Y:S01]  /*5ca0*/  FFMA R32, R123, R22.reuse, R121 ;  /* 0x000000167b207223 */ /* 0x080fe20000000079 */
[----:B------:R-:W-:Y:S01]  /*5cb0*/  LDS R125, [R14.X4+0x26c0] ;  /* 0x0026c0000e7d7984 */ /* 0x000fe20000004800 */
[-C--:B------:R-:W-:Y:S02]  /*5cc0*/  FFMA R36, R119, R22.reuse, R117 ;  /* 0x0000001677247223 */ /* 0x080fe40000000075 */
[-C--:B------:R-:W-:Y:S01]  /*5cd0*/  FFMA R40, R41, R22.reuse, R97 ;  /* 0x0000001629287223 */ /* 0x080fe20000000061 */
[----:B------:R-:W-:Y:S01]  /*5ce0*/  LDS R121, [R14.X4+0x26e0] ;  /* 0x0026e0000e797984 */ /* 0x000fe20000004800 */
[----:B------:R-:W-:-:S02]  /*5cf0*/  FFMA R92, R92, R22, R61 ;  /* 0x000000165c5c7223 */ /* 0x000fc4000000003d */
[----:B------:R-:W-:Y:S01]  /*5d00*/  FFMA R58, R39, R22, R37 ;  /* 0x00000016273a7223 */ /* 0x000fe20000000025 */
[----:B------:R-:W-:Y:S01]  /*5d10*/  LDS R97, [R14.X4+0x2300] ;  /* 0x002300000e617984 */ /* 0x000fe20000004800 */
[C---:B------:R-:W-:Y:S02]  /*5d20*/  FFMA R98, R116.reuse, R49, R98 ;  /* 0x0000003174627223 */ /* 0x040fe40000000062 */
[----:B------:R-:W-:Y:S01]  /*5d30*/  FFMA R122, R116, R25, R122 ;  /* 0x00000019747a7223 */ /* 0x000fe2000000007a */
[----:B------:R-:W4:Y:S01]  /*5d40*/  LDS R22, [R14.X4+0x2200] ;  /* 0x002200000e167984 */ /* 0x000f220000004800 */
[----:B------:R-:W-:Y:S02]  /*5d50*/  FFMA R38, R119, R46, R38 ;  /* 0x0000002e77267223 */ /* 0x000fe40000000026 */
[C---:B------:R-:W-:Y:S01]  /*5d60*/  FFMA R100, R123.reuse, R54, R100 ;  /* 0x000000367b647223 */ /* 0x040fe20000000064 */
[----:B------:R-:W-:Y:S01]  /*5d70*/  LDS R49, [R14.X4+0x23c0] ;  /* 0x0023c0000e317984 */ /* 0x000fe20000004800 */
[----:B------:R-:W-:-:S02]  /*5d80*/  FFMA R87, R123, R46, R87 ;  /* 0x0000002e7b577223 */ /* 0x000fc40000000057 */
[C---:B------:R-:W-:Y:S02]  /*5d90*/  FFMA R89, R123.reuse, R50, R89 ;  /* 0x000000327b597223 */ /* 0x040fe40000000059 */
[C---:B------:R-:W-:Y:S02]  /*5da0*/  FFMA R93, R123.reuse, R30, R93 ;  /* 0x0000001e7b5d7223 */ /* 0x040fe4000000005d */
[----:B------:R-:W-:Y:S02]  /*5db0*/  FFMA R95, R123, R26, R95 ;  /* 0x0000001a7b5f7223 */ /* 0x000fe4000000005f */
[-C--:B------:R-:W-:Y:S02]  /*5dc0*/  FFMA R102, R119, R54.reuse, R102 ;  /* 0x0000003677667223 */ /* 0x080fe40000000066 */
[-C--:B------:R-:W-:Y:S02]  /*5dd0*/  FFMA R104, R41, R54.reuse, R104 ;  /* 0x0000003629687223 */ /* 0x080fe40000000068 */
[----:B------:R-:W-:-:S02]  /*5de0*/  FFMA R25, R39, R54, R53 ;  /* 0x0000003627197223 */ /* 0x000fc40000000035 */
[C---:B---3--:R-:W-:Y:S02]  /*5df0*/  FFMA R54, R64.reuse, R23, R28 ;  /* 0x0000001740367223 */ /* 0x048fe4000000001c */
[C---:B------:R-:W-:Y:S01]  /*5e00*/  FFMA R107, R64.reuse, R55, R107 ;  /* 0x00000037406b7223 */ /* 0x040fe2000000006b */
[----:B------:R-:W3:Y:S01]  /*5e10*/  LDS R28, [R14.X4+0x21e0] ;  /* 0x0021e0000e1c7984 */ /* 0x000ee20000004800 */
[C---:B------:R-:W-:Y:S02]  /*5e20*/  FFMA R113, R64.reuse, R43, R113 ;  /* 0x0000002b40717223 */ /* 0x040fe40000000071 */
[C---:B------:R-:W-:Y:S02]  /*5e30*/  FFMA R20, R64.reuse, R47, R20 ;  /* 0x0000002f40147223 */ /* 0x040fe40000000014 */
[C---:B------:R-:W-:Y:S02]  /*5e40*/  FFMA R112, R64.reuse, R51, R112 ;  /* 0x0000003340707223 */ /* 0x040fe40000000070 */
[----:B------:R-:W-:-:S02]  /*5e50*/  FFMA R111, R64, R59, R111 ;  /* 0x0000003b406f7223 */ /* 0x000fc4000000006f */
[C---:B------:R-:W-:Y:S02]  /*5e60*/  FFMA R76, R64.reuse, R31, R76 ;  /* 0x0000001f404c7223 */ /* 0x040fe4000000004c */
[----:B------:R-:W-:Y:S02]  /*5e70*/  FFMA R72, R64, R27, R72 ;  /* 0x0000001b40487223 */ /* 0x000fe40000000048 */
[C---:B------:R-:W-:Y:S01]  /*5e80*/  FFMA R98, R119.reuse, R50, R98 ;  /* 0x0000003277627223 */ /* 0x040fe20000000062 */
[----:B------:R-:W5:Y:S01]  /*5e90*/  LDS.128 R64, [R16.X4+0x3850] ;  /* 0x0038500010407984 */ /* 0x000f620000004c00 */
[C---:B------:R-:W-:Y:S02]  /*5ea0*/  FFMA R120, R119.reuse, R30, R120 ;  /* 0x0000001e77787223 */ /* 0x040fe40000000078 */
[----:B------:R-:W-:Y:S02]  /*5eb0*/  FFMA R122, R119, R26, R122 ;  /* 0x0000001a777a7223 */ /* 0x000fe4000000007a */
[----:B------:R-:W-:-:S02]  /*5ec0*/  FFMA R110, R41, R50, R105 ;  /* 0x00000032296e7223 */ /* 0x000fc40000000069 */
[C---:B------:R-:W-:Y:S02]  /*5ed0*/  FFMA R96, R41.reuse, R30, R101 ;  /* 0x0000001e29607223 */ /* 0x040fe40000000065 */
[----:B------:R-:W-:Y:S01]  /*5ee0*/  FFMA R116, R41, R26, R99 ;  /* 0x0000001a29747223 */ /* 0x000fe20000000063 */
[----:B------:R-:W-:Y:S01]  /*5ef0*/  LDS R101, [R14.X4+0x2320] ;  /* 0x002320000e657984 */ /* 0x000fe20000004800 */
[C---:B------:R-:W-:Y:S02]  /*5f00*/  FFMA R24, R39.reuse, R50, R24 ;  /* 0x0000003227187223 */ /* 0x040fe40000000018 */
[C---:B------:R-:W-:Y:S01]  /*5f10*/  FFMA R53, R39.reuse, R46, R45 ;  /* 0x0000002e27357223 */ /* 0x040fe2000000002d */
[----:B------:R-:W-:Y:S01]  /*5f20*/  LDS R99, [R14.X4+0x2340] ;  /* 0x002340000e637984 */ /* 0x000fe20000004800 */
        /* <DEDUP_REMOVED lines=8> */
[C---:B------:R-:W-:Y:S02]  /*5fb0*/  FFMA R95, R34.reuse, R27, R95 ;  /* 0x0000001b225f7223 */ /* 0x040fe4000000005f */
[----:B------:R-:W-:Y:S02]  /*5fc0*/  FFMA R123, R34, R23, R32 ;  /* 0x00000017227b7223 */ /* 0x000fe40000000020 */
[C---:B-1----:R-:W-:Y:S01]  /*5fd0*/  FFMA R50, R42.reuse, R47, R38 ;  /* 0x0000002f2a327223 */ /* 0x042fe20000000026 */
[----:B------:R-:W0:Y:S01]  /*5fe0*/  LDS.128 R32, [R16.X4+0x38d0] ;  /* 0x0038d00010207984 */ /* 0x000e220000004c00 */
[----:B------:R-:W-:Y:S02]  /*5ff0*/  FFMA R119, R42, R23, R36 ;  /* 0x000000172a777223 */ /* 0x000fe40000000024 */
[----:B------:R-:W-:Y:S01]  /*6000*/  FFMA R108, R41, R46, R109 ;  /* 0x0000002e296c7223 */ /* 0x000fe2000000006d */
[----:B------:R-:W1:Y:S01]  /*6010*/  LDS.128 R36, [R16.X4+0x3950] ;  /* 0x0039500010247984 */ /* 0x000e620000004c00 */
[----:B--2---:R-:W-:-:S02]  /*6020*/  FFMA R48, R62, R55, R48 ;  /* 0x000000373e307223 */ /* 0x004fc40000000030 */
[C---:B------:R-:W-:Y:S02]  /*6030*/  FFMA R46, R62.reuse, R43, R29 ;  /* 0x0000002b3e2e7223 */ /* 0x040fe4000000001d */
[C---:B------:R-:W-:Y:S02]  /*6040*/  FFMA R83, R62.reuse, R47, R83 ;  /* 0x0000002f3e537223 */ /* 0x040fe40000000053 */
[C---:B------:R-:W-:Y:S02]  /*6050*/  FFMA R56, R62.reuse, R51, R56 ;  /* 0x000000333e387223 */ /* 0x040fe40000000038 */
[C---:B------:R-:W-:Y:S02]  /*6060*/  FFMA R77, R62.reuse, R59, R77 ;  /* 0x0000003b3e4d7223 */ /* 0x040fe4000000004d */
[C---:B------:R-:W-:Y:S02]  /*6070*/  FFMA R75, R62.reuse, R31, R75 ;  /* 0x0000001f3e4b7223 */ /* 0x040fe4000000004b */
[----:B------:R-:W-:-:S02]  /*6080*/  FFMA R71, R62, R27, R71 ;  /* 0x0000001b3e477223 */ /* 0x000fc40000000047 */
[----:B------:R-:W-:Y:S02]  /*6090*/  FFMA R85, R62, R23, R60 ;  /* 0x000000173e557223 */ /* 0x000fe4000000003c */
[----:B------:R-:W2:Y:S01]  /*60a0*/  LDS.128 R60, [R16.X4+0x39d0] ;  /* 0x0039d000103c7984 */ /* 0x000ea20000004c00 */
[----:B----4-:R-:W-:Y:S02]  /*60b0*/  FFMA R25, R22, R55, R25 ;  /* 0x0000003716197223 */ /* 0x010fe40000000019 */
[----:B------:R-:W-:Y:S02]  /*60c0*/  FFMA R98, R42, R51, R98 ;  /* 0x000000332a627223 */ /* 0x000fe40000000062 */
[C---:B------:R-:W-:Y:S02]  /*60d0*/  FFMA R108, R73.reuse, R47, R108 ;  /* 0x0000002f496c7223 */ /* 0x040fe4000000006c */
[----:B------:R-:W-:Y:S02]  /*60e0*/  FFMA R110, R73, R51, R110 ;  /* 0x00000033496e7223 */ /* 0x000fe4000000006e */
[----:B---3--:R-:W-:-:S02]  /*60f0*/  FFMA R82, R28, R47, R82 ;  /* 0x0000002f1c527223 */ /* 0x008fc40000000052 */
[----:B------:R-:W-:Y:S02]  /*6100*/  FFMA R84, R28, R51, R84 ;  /* 0x000000331c547223 */ /* 0x000fe40000000054 */
[C---:B------:R-:W-:Y:S02]  /*6110*/  FFMA R53, R22.reuse, R47, R53 ;  /* 0x0000002f16357223 */ /* 0x040fe40000000035 */
[----:B------:R-:W-:Y:S02]  /*6120*/  FFMA R103, R22, R51, R24 ;  /* 0x0000003316677223 */ /* 0x000fe40000000018 */
[----:B------:R-:W-:Y:S02]  /*6130*/  FFMA R122, R42, R27, R122 ;  /* 0x0000001b2a7a7223 */ /* 0x000fe4000000007a */
[C---:B------:R-:W-:Y:S02]  /*6140*/  FFMA R104, R73.reuse, R55, R104 ;  /* 0x0000003749687223 */ /* 0x040fe40000000068 */
[----:B------:R-:W-:-:S02]  /*6150*/  FFMA R114, R73, R43, R114 ;  /* 0x0000002b49727223 */ /* 0x000fc40000000072 */
[C---:B------:R-:W-:Y:S02]  /*6160*/  FFMA R94, R73.reuse, R59, R94 ;  /* 0x0000003b495e7223 */ /* 0x040fe4000000005e */
[C---:B------:R-:W-:Y:S02]  /*6170*/  FFMA R96, R73.reuse, R31, R96 ;  /* 0x0000001f49607223 */ /* 0x040fe40000000060 */
[-C--:B------:R-:W-:Y:S02]  /*6180*/  FFMA R116, R73, R27.reuse, R116 ;  /* 0x0000001b49747223 */ /* 0x080fe40000000074 */
[-C--:B------:R-:W-:Y:S02]  /*6190*/  FFMA R90, R28, R27.reuse, R90 ;  /* 0x0000001b1c5a7223 */ /* 0x080fe4000000005a */
[----:B------:R-:W-:Y:S02]  /*61a0*/  FFMA R51, R22, R27, R26 ;  /* 0x0000001b16337223 */ /* 0x000fe4000000001a */
[----:B-----5:R-:W-:-:S02]  /*61b0*/  FFMA R45, R64, R49, R25 ;  /* 0x00000031402d7223 */ /* 0x020fc40000000019 */
[C---:B------:R-:W-:Y:S01]  /*61c0*/  FFMA R102, R42.reuse, R55, R102 ;  /* 0x000000372a667223 */ /* 0x040fe20000000066 */
[----:B------:R-:W3:Y:S01]  /*61d0*/  LDS.128 R24, [R16.X4+0x3b50] ;  /* 0x003b500010187984 */ /* 0x000ee20000004c00 */
[C---:B------:R-:W-:Y:S02]  /*61e0*/  FFMA R80, R42.reuse, R43, R80 ;  /* 0x0000002b2a507223 */ /* 0x040fe40000000050 */
[C---:B------:R-:W-:Y:S02]  /*61f0*/  FFMA R44, R42.reuse, R59, R44 ;  /* 0x0000003b2a2c7223 */ /* 0x040fe4000000002c */
[----:B------:R-:W-:Y:S02]  /*6200*/  FFMA R120, R42, R31, R120 ;  /* 0x0000001f2a787223 */ /* 0x000fe40000000078 */
[----:B------:R-:W-:Y:S02]  /*6210*/  FFMA R73, R73, R23, R40 ;  /* 0x0000001749497223 */ /* 0x000fe40000000028 */
[----:B------:R-:W-:-:S02]  /*6220*/  FFMA R74, R28, R55, R74 ;  /* 0x000000371c4a7223 */ /* 0x000fc4000000004a */
[C---:B------:R-:W-:Y:S02]  /*6230*/  FFMA R78, R28.reuse, R43, R78 ;  /* 0x0000002b1c4e7223 */ /* 0x040fe4000000004e */
[----:B------:R-:W-:Y:S02]  /*6240*/  FFMA R86, R28, R59, R86 ;  /* 0x0000003b1c567223 */ /* 0x000fe40000000056 */
[C---:B------:R-:W-:Y:S02]  /*6250*/  FFMA R52, R22.reuse, R43, R52 ;  /* 0x0000002b16347223 */ /* 0x040fe40000000034 */
[----:B------:R-:W-:Y:S01]  /*6260*/  FFMA R106, R22, R59, R106 ;  /* 0x0000003b166a7223 */ /* 0x000fe2000000006a */
[----:B------:R-:W4:Y:S01]  /*6270*/  LDS.128 R40, [R16.X4+0x3a50] ;  /* 0x003a500010287984 */ /* 0x000f220000004c00 */
[----:B------:R-:W-:Y:S02]  /*6280*/  FFMA R92, R28, R23, R92 ;  /* 0x000000171c5c7223 */ /* 0x000fe4000000005c */
[----:B------:R-:W-:-:S02]  /*6290*/  FFMA R47, R22, R31, R30 ;  /* 0x0000001f162f7223 */ /* 0x000fc4000000001e */
[----:B------:R-:W-:Y:S02]  /*62a0*/  FFMA R58, R22, R23, R58 ;  /* 0x00000017163a7223 */ /* 0x000fe4000000003a */
[----:B0-----:R-:W-:Y:S02]  /*62b0*/  FFMA R55, R99, R32, R21 ;  /* 0x0000002063377223 */ /* 0x001fe40000000015 */
[-C--:B-1----:R-:W-:Y:S02]  /*62c0*/  FFMA R59, R97, R36.reuse, R20 ;  /* 0x00000024613b7223 */ /* 0x082fe40000000014 */
[-C--:B------:R-:W-:Y:S01]  /*62d0*/  FFMA R83, R101, R36.reuse, R83 ;  /* 0x0000002465537223 */ /* 0x080fe20000000053 */
[----:B------:R-:W0:Y:S01]  /*62e0*/  LDS.128 R20, [R16.X4+0x3bd0] ;  /* 0x003bd00010147984 */ /* 0x000e220000004c00 */
[-C--:B------:R-:W-:Y:S02]  /*62f0*/  FFMA R87, R99, R36.reuse, R87 ;  /* 0x0000002463577223 */ /* 0x080fe40000000057 */
[----:B------:R-:W-:-:S02]  /*6300*/  FFMA R50, R81, R36, R50 ;  /* 0x0000002451327223 */ /* 0x000fc40000000032 */
[-C--:B------:R-:W-:Y:S02]  /*6310*/  FFMA R108, R79, R36.reuse, R108 ;  /* 0x000000244f6c7223 */ /* 0x080fe4000000006c */
[-C--:B------:R-:W-:Y:S02]  /*6320*/  FFMA R82, R57, R36.reuse, R82 ;  /* 0x0000002439527223 */ /* 0x080fe40000000052 */
[----:B------:R-:W-:Y:S02]  /*6330*/  FFMA R53, R49, R36, R53 ;  /* 0x0000002431357223 */ /* 0x000fe40000000035 */
[----:B------:R-:W-:Y:S02]  /*6340*/  FFMA R88, R28, R31, R88 ;  /* 0x0000001f1c587223 */ /* 0x000fe40000000058 */
[-C--:B--2---:R-:W-:Y:S01]  /*6350*/  FFMA R36, R81, R60.reuse, R98 ;  /* 0x0000003c51247223 */ /* 0x084fe20000000062 */
[----:B------:R-:W1:Y:S01]  /*6360*/  LDS.128 R28, [R16.X4+0x3ad0] ;  /* 0x003ad000101c7984 */ /* 0x000e620000004c00 */
[----:B------:R-:W-:-:S02]  /*6370*/  FFMA R112, R97, R60, R112 ;  /* 0x0000003c61707223 */ /* 0x000fc40000000070 */
[-C--:B------:R-:W-:Y:S02]  /*6380*/  FFMA R56, R101, R60.reuse, R56 ;  /* 0x0000003c65387223 */ /* 0x080fe40000000038 */
[-C--:B------:R-:W-:Y:S02]  /*6390*/  FFMA R89, R99, R60.reuse, R89 ;  /* 0x0000003c63597223 */ /* 0x080fe40000000059 */
[-C--:B------:R-:W-:Y:S02]  /*63a0*/  FFMA R110, R79, R60.reuse, R110 ;  /* 0x0000003c4f6e7223 */ /* 0x080fe4000000006e */
[-C--:B------:R-:W-:Y:S02]  /*63b0*/  FFMA R84, R57, R60.reuse, R84 ;  /* 0x0000003c39547223 */ /* 0x080fe40000000054 */
[----:B------:R-:W-:Y:S02]  /*63c0*/  FFMA R98, R49, R60, R103 ;  /* 0x0000003c31627223 */ /* 0x000fe40000000067 */
[----:B------:R-:W2:Y:S01]  /*63d0*/  LDS R60, [R14.X4+0x24c0] ;  /* 0x0024c0000e3c7984 */ /* 0x000ea20000004800 */
[----:B------:R-:W-:-:S02]  /*63e0*/  FFMA R113, R97, R32, R113 ;  /* 0x0000002061717223 */ /* 0x000fc40000000071 */
[-C--:B------:R-:W-:Y:S02]  /*63f0*/  FFMA R46, R101, R32.reuse, R46 ;  /* 0x00000020652e7223 */ /* 0x080fe4000000002e */
[-C--:B------:R-:W-:Y:S02]  /*6400*/  FFMA R80, R81, R32.reuse, R80 ;  /* 0x0000002051507223 */ /* 0x080fe40000000050 */
[-C--:B------:R-:W-:Y:S02]  /*6410*/  FFMA R114, R79, R32.reuse, R114 ;  /* 0x000000204f727223 */ /* 0x080fe40000000072 */
[-C--:B------:R-:W-:Y:S02]  /*6420*/  FFMA R78, R57, R32.reuse, R78 ;  /* 0x00000020394e7223 */ /* 0x080fe4000000004e */
[----:B------:R-:W-:Y:S02]  /*6430*/  FFMA R52, R49, R32, R52 ;  /* 0x0000002031347223 */ /* 0x000fe40000000034 */
[----:B------:R-:W5:Y:S01]  /*6440*/  LDS R32, [R14.X4+0x24e0] ;  /* 0x0024e0000e207984 */ /* 0x000f620000004800 */
[----:B------:R-:W-:-:S02]  /*6450*/  FFMA R107, R64, R97, R107 ;  /* 0x00000061406b7223 */ /* 0x000fc4000000006b */
[C---:B------:R-:W-:Y:S02]  /*6460*/  FFMA R48, R64.reuse, R101, R48 ;  /* 0x0000006540307223 */ /* 0x040fe40000000030 */
[C---:B------:R-:W-:Y:S02]  /*6470*/  FFMA R100, R64.reuse, R99, R100 ;  /* 0x0000006340647223 */ /* 0x040fe40000000064 */
[C---:B------:R-:W-:Y:S02]  /*6480*/  FFMA R102, R64.reuse, R81, R102 ;  /* 0x0000005140667223 */ /* 0x040fe40000000066 */
[C---:B------:R-:W-:Y:S02]  /*6490*/  FFMA R104, R64.reuse, R79, R104 ;  /* 0x0000004f40687223 */ /* 0x040fe40000000068 */
[----:B------:R-:W-:Y:S02]  /*64a0*/  FFMA R74, R64, R57, R74 ;  /* 0x00000039404a7223 */ /* 0x000fe4000000004a */
[----:B---3--:R-:W-:-:S02]  /*64b0*/  FFMA R72, R97, R24, R72 ;  /* 0x0000001861487223 */ /* 0x008fc40000000048 */
[-C--:B----4-:R-:W-:Y:S02]  /*64c0*/  FFMA R111, R97, R40.reuse, R111 ;  /* 0x00000028616f7223 */ /* 0x090fe4000000006f */
[-C--:B------:R-:W-:Y:S02]  /*64d0*/  FFMA R77, R101, R40.reuse, R77 ;  /* 0x00000028654d7223 */ /* 0x080fe4000000004d */
[-C--:B------:R-:W-:Y:S02]  /*64e0*/  FFMA R91, R99, R40.reuse, R91 ;  /* 0x00000028635b7223 */ /* 0x080fe4000000005b */
[-C--:B------:R-:W-:Y:S02]  /*64f0*/  FFMA R64, R81, R40.reuse, R44 ;  /* 0x0000002851407223 */ /* 0x080fe4000000002c */
[-C--:B------:R-:W-:Y:S01]  /*6500*/  FFMA R94, R79, R40.reuse, R94 ;  /* 0x000000284f5e7223 */ /* 0x080fe2000000005e */
[----:B------:R-:W3:Y:S01]  /*6510*/  LDS R44, [R14.X4+0x2500] ;  /* 0x002500000e2c7984 */ /* 0x000ee20000004800 */
[----:B------:R-:W-:-:S02]  /*6520*/  FFMA R86, R57, R40, R86 ;  /* 0x0000002839567223 */ /* 0x000fc40000000056 */
[----:B------:R-:W-:Y:S02]  /*6530*/  FFMA R106, R49, R40, R106 ;  /* 0x00000028316a7223 */ /* 0x000fe4000000006a */
[C---:B0-----:R-:W-:Y:S02]  /*6540*/  FFMA R40, R97.reuse, R20, R54 ;  /* 0x0000001461287223 */ /* 0x041fe40000000036 */
[-C--:B-1----:R-:W-:Y:S02]  /*6550*/  FFMA R76, R97, R28.reuse, R76 ;  /* 0x0000001c614c7223 */ /* 0x082fe4000000004c */
[-C--:B------:R-:W-:Y:S01]  /*6560*/  FFMA R75, R101, R28.reuse, R75 ;  /* 0x0000001c654b7223 */ /* 0x080fe2000000004b */
[----:B------:R-:W0:Y:S01]  /*6570*/  LDS R97, [R14.X4+0x2540] ;  /* 0x002540000e617984 */ /* 0x000e220000004800 */
[-C--:B------:R-:W-:Y:S02]  /*6580*/  FFMA R93, R99, R28.reuse, R93 ;  /* 0x0000001c635d7223 */ /* 0x080fe4000000005d */
[----:B------:R-:W-:-:S02]  /*6590*/  FFMA R120, R81, R28, R120 ;  /* 0x0000001c51787223 */ /* 0x000fc40000000078 */
[-C--:B------:R-:W-:Y:S02]  /*65a0*/  FFMA R96, R79, R28.reuse, R96 ;  /* 0x0000001c4f607223 */ /* 0x080fe40000000060 */
[-C--:B------:R-:W-:Y:S02]  /*65b0*/  FFMA R88, R57, R28.reuse, R88 ;  /* 0x0000001c39587223 */ /* 0x080fe40000000058 */
[C---:B------:R-:W-:Y:S02]  /*65c0*/  FFMA R47, R49.reuse, R28, R47 ;  /* 0x0000001c312f7223 */ /* 0x040fe4000000002f */
[C---:B------:R-:W-:Y:S02]  /*65d0*/  FFMA R28, R49.reuse, R24, R51 ;  /* 0x00000018311c7223 */ /* 0x040fe40000000033 */
[----:B------:R-:W-:Y:S01]  /*65e0*/  FFMA R58, R49, R20, R58 ;  /* 0x00000014313a7223 */ /* 0x000fe2000000003a */
[----:B------:R-:W1:Y:S01]  /*65f0*/  LDS R51, [R14.X4+0x2560] ;  /* 0x002560000e337984 */ /* 0x000e620000004800 */
[----:B--2---:R-:W-:-:S02]  /*6600*/  FFMA R105, R60, R25, R72 ;  /* 0x000000193c697223 */ /* 0x004fc40000000048 */
[----:B------:R-:W-:Y:S01]  /*6610*/  FFMA R49, R60, R21, R40 ;  /* 0x000000153c317223 */ /* 0x000fe20000000028 */
[----:B------:R-:W2:Y:S01]  /*6620*/  LDS R72, [R14.X4+0x2580] ;  /* 0x002580000e487984 */ /* 0x000ea20000004800 */
[C---:B-----5:R-:W-:Y:S02]  /*6630*/  FFMA R40, R32.reuse, R33, R46 ;  /* 0x0000002120287223 */ /* 0x060fe4000000002e */
[----:B------:R-:W-:Y:S02]  /*6640*/  FFMA R46, R32, R61, R56 ;  /* 0x0000003d202e7223 */ /* 0x000fe40000000038 */
[----:B------:R-:W4:Y:S01]  /*6650*/  LDS R56, [R14.X4+0x2680] ;  /* 0x002680000e387984 */ /* 0x000f220000004800 */
        /* <DEDUP_REMOVED lines=22> */
[C---:B---3--:R-:W-:Y:S02]  /*67c0*/  FFMA R32, R44.reuse, R33, R55 ;  /* 0x000000212c207223 */ /* 0x048fe40000000037 */
[-C--:B------:R-:W-:Y:S02]  /*67d0*/  FFMA R91, R44, R41.reuse, R91 ;  /* 0x000000292c5b7223 */ /* 0x080fe4000000005b */
[-C--:B------:R-:W-:Y:S02]  /*67e0*/  FFMA R64, R124, R41.reuse, R64 ;  /* 0x000000297c407223 */ /* 0x080fe40000000040 */
[-C--:B0-----:R-:W-:Y:S02]  /*67f0*/  FFMA R103, R97, R41.reuse, R94 ;  /* 0x0000002961677223 */ /* 0x081fe4000000005e */
[----:B-1----:R-:W-:-:S02]  /*6800*/  FFMA R59, R51, R41, R86 ;  /* 0x00000029333b7223 */ /* 0x002fc40000000056 */
[----:B--2---:R-:W-:Y:S02]  /*6810*/  FFMA R106, R72, R41, R106 ;  /* 0x00000029486a7223 */ /* 0x004fe4000000006a */
        /* <DEDUP_REMOVED lines=13> */
[----:B------:R-:W-:Y:S02]  /*68f0*/  FFMA R123, R44, R21, R123 ;  /* 0x000000152c7b7223 */ /* 0x000fe4000000007b */
[C---:B------:R-:W-:Y:S02]  /*6900*/  FFMA R60, R124.reuse, R37, R50 ;  /* 0x000000257c3c7223 */ /* 0x040fe40000000032 */
[-C--:B------:R-:W-:Y:S02]  /*6910*/  FFMA R119, R124, R21.reuse, R119 ;  /* 0x000000157c777223 */ /* 0x080fe40000000077 */
[----:B------:R-:W-:-:S02]  /*6920*/  FFMA R97, R97, R21, R118 ;  /* 0x0000001561617223 */ /* 0x000fc40000000076 */
[----:B------:R-:W-:Y:S02]  /*6930*/  FFMA R51, R51, R21, R92 ;  /* 0x0000001533337223 */ /* 0x000fe4000000005c */
[C---:B------:R-:W-:Y:S02]  /*6940*/  FFMA R20, R72.reuse, R65, R45 ;  /* 0x0000004148147223 */ /* 0x040fe4000000002d */
[----:B------:R-:W-:Y:S02]  /*6950*/  FFMA R47, R72, R21, R58 ;  /* 0x00000015482f7223 */ /* 0x000fe4000000003a */
[C---:B------:R-:W-:Y:S01]  /*6960*/  FFMA R100, R44.reuse, R65, R100 ;  /* 0x000000412c647223 */ /* 0x040fe20000000064 */
[----:B------:R-:W-:Y:S01]  /*6970*/  LDS R58, [R14.X4+0x2840] ;  /* 0x002840000e3a7984 */ /* 0x000fe20000004800 */
[C---:B------:R-:W-:Y:S02]  /*6980*/  FFMA R87, R44.reuse, R37, R87 ;  /* 0x000000252c577223 */ /* 0x040fe40000000057 */
[----:B------:R-:W-:-:S02]  /*6990*/  FFMA R89, R44, R61, R89 ;  /* 0x0000003d2c597223 */ /* 0x000fc40000000059 */
[C---:B------:R-:W-:Y:S02]  /*69a0*/  FFMA R93, R44.reuse, R29, R93 ;  /* 0x0000001d2c5d7223 */ /* 0x040fe4000000005d */
[----:B------:R-:W-:Y:S02]  /*69b0*/  FFMA R95, R44, R25, R95 ;  /* 0x000000192c5f7223 */ /* 0x000fe4000000005f */
[-C--:B------:R-:W-:Y:S01]  /*69c0*/  FFMA R50, R124, R61.reuse, R36 ;  /* 0x0000003d7c327223 */ /* 0x080fe20000000024 */
[----:B------:R-:W0:Y:S01]  /*69d0*/  LDS R44, [R14.X4+0x26a0] ;  /* 0x0026a0000e2c7984 */ /* 0x000e220000004800 */
[C---:B------:R-:W-:Y:S02]  /*69e0*/  FFMA R98, R72.reuse, R61, R98 ;  /* 0x0000003d48627223 */ /* 0x040fe40000000062 */
[----:B------:R-:W-:Y:S01]  /*69f0*/  FFMA R45, R72, R25, R28 ;  /* 0x00000019482d7223 */ /* 0x000fe2000000001c */
[----:B------:R-:W1:Y:S01]  /*6a00*/  LDS R61, [R14.X4+0x2700] ;  /* 0x002700000e3d7984 */ /* 0x000e620000004800 */
[----:B----4-:R-:W-:-:S02]  /*6a10*/  FFMA R107, R56, R66, R107 ;  /* 0x00000042386b7223 */ /* 0x010fc4000000006b */
[C---:B------:R-:W-:Y:S01]  /*6a20*/  FFMA R113, R56.reuse, R34, R113 ;  /* 0x0000002238717223 */ /* 0x040fe20000000071 */
[----:B------:R-:W2:Y:S01]  /*6a30*/  LDS R28, [R14.X4+0x2720] ;  /* 0x002720000e1c7984 */ /* 0x000ea20000004800 */
[C---:B------:R-:W-:Y:S02]  /*6a40*/  FFMA R21, R56.reuse, R38, R54 ;  /* 0x0000002638157223 */ /* 0x040fe40000000036 */
[C---:B------:R-:W-:Y:S01]  /*6a50*/  FFMA R112, R56.reuse, R62, R112 ;  /* 0x0000003e38707223 */ /* 0x040fe20000000070 */
[----:B------:R-:W-:Y:S01]  /*6a60*/  LDS R54, [R14.X4+0x2860] ;  /* 0x002860000e367984 */ /* 0x000fe20000004800 */
[C---:B------:R-:W-:Y:S02]  /*6a70*/  FFMA R111, R56.reuse, R42, R111 ;  /* 0x0000002a386f7223 */ /* 0x040fe4000000006f */
[C---:B------:R-:W-:Y:S02]  /*6a80*/  FFMA R76, R56.reuse, R30, R76 ;  /* 0x0000001e384c7223 */ /* 0x040fe4000000004c */
[----:B------:R-:W-:-:S02]  /*6a90*/  FFMA R105, R56, R26, R105 ;  /* 0x0000001a38697223 */ /* 0x000fc40000000069 */
[----:B------:R-:W-:Y:S02]  /*6aa0*/  FFMA R56, R56, R22, R49 ;  /* 0x0000001638387223 */ /* 0x000fe40000000031 */
[----:B------:R-:W3:Y:S01]  /*6ab0*/  LDS R49, [R14.X4+0x2740] ;  /* 0x002740000e317984 */ /* 0x000ee20000004800 */
[-C--:B------:R-:W-:Y:S02]  /*6ac0*/  FFMA R80, R124, R33.reuse, R80 ;  /* 0x000000217c507223 */ /* 0x080fe40000000050 */
[C---:B------:R-:W-:Y:S02]  /*6ad0*/  FFMA R52, R72.reuse, R33, R52 ;  /* 0x0000002148347223 */ /* 0x040fe40000000034 */
[----:B------:R-:W-:Y:S02]  /*6ae0*/  FFMA R53, R72, R37, R53 ;  /* 0x0000002548357223 */ /* 0x000fe40000000035 */
[----:B------:R-:W-:Y:S02]  /*6af0*/  FFMA R36, R124, R29, R120 ;  /* 0x0000001d7c247223 */ /* 0x000fe40000000078 */
[----:B------:R-:W-:-:S02]  /*6b00*/  FFMA R37, R125, R34, R32 ;  /* 0x000000227d257223 */ /* 0x000fc40000000020 */
[-C--:B------:R-:W-:Y:S02]  /*6b10*/  FFMA R80, R121, R34.reuse, R80 ;  /* 0x0000002279507223 */ /* 0x080fe40000000050 */
[C---:B0-----:R-:W-:Y:S02]  /*6b20*/  FFMA R40, R44.reuse, R34, R40 ;  /* 0x000000222c287223 */ /* 0x041fe40000000028 */
[----:B------:R-:W-:Y:S02]  /*6b30*/  FFMA R29, R44, R62, R46 ;  /* 0x0000003e2c1d7223 */ /* 0x000fe4000000002e */
[-C--:B-1----:R-:W-:Y:S01]  /*6b40*/  FFMA R110, R61, R34.reuse, R117 ;  /* 0x000000223d6e7223 */ /* 0x082fe20000000075 */
[----:B------:R-:W0:Y:S01]  /*6b50*/  LDS R46, [R14.X4+0x2880] ;  /* 0x002880000e2e7984 */ /* 0x000e220000004800 */
[----:B--2---:R-:W-:Y:S02]  /*6b60*/  FFMA R84, R28, R34, R81 ;  /* 0x000000221c547223 */ /* 0x004fe40000000051 */
[----:B------:R-:W-:Y:S01]  /*6b70*/  FFMA R24, R44, R22, R24 ;  /* 0x000000162c187223 */ /* 0x000fe20000000018 */
[----:B------:R-:W-:Y:S01]  /*6b80*/  LDS R81, [R14.X4+0x2a80] ;  /* 0x002a80000e517984 */ /* 0x000fe20000004800 */
[----:B---3--:R-:W-:-:S03]  /*6b90*/  FFMA R34, R49, R34, R52 ;  /* 0x0000002231227223 */ /* 0x008fc60000000034 */
[----:B------:R-:W1:Y:S01]  /*6ba0*/  LDS R52, [R14.X4+0x28a0] ;  /* 0x0028a0000e347984 */ /* 0x000e620000004800 */
[----:B------:R-:W-:Y:S02]  /*6bb0*/  FFMA R116, R61, R26, R99 ;  /* 0x0000001a3d747223 */ /* 0x000fe40000000063 */
        /* <DEDUP_REMOVED lines=9> */
[----:B------:R-:W-:Y:S02]  /*6c50*/  FFMA R99, R54, R23, R24 ;  /* 0x0000001736637223 */ /* 0x000fe40000000018 */
[----:B------:R-:W-:Y:S01]  /*6c60*/  FFMA R44, R125, R22, R123 ;  /* 0x000000167d2c7223 */ /* 0x000fe2000000007b */
[----:B------:R-:W2:Y:S01]  /*6c70*/  LDS R24, [R14.X4+0x2900] ;  /* 0x002900000e187984 */ /* 0x000ea20000004800 */
[C---:B------:R-:W-:Y:S02]  /*6c80*/  FFMA R50, R121.reuse, R62, R50 ;  /* 0x0000003e79327223 */ /* 0x040fe40000000032 */
[----:B------:R-:W-:-:S02]  /*6c90*/  FFMA R48, R121, R22, R119 ;  /* 0x0000001679307223 */ /* 0x000fc40000000077 */
[C---:B------:R-:W-:Y:S02]  /*6ca0*/  FFMA R100, R125.reuse, R66, R100 ;  /* 0x000000427d647223 */ /* 0x040fe40000000064 */
[C---:B------:R-:W-:Y:S02]  /*6cb0*/  FFMA R87, R125.reuse, R38, R87 ;  /* 0x000000267d577223 */ /* 0x040fe40000000057 */
[C---:B------:R-:W-:Y:S02]  /*6cc0*/  FFMA R89, R125.reuse, R62, R89 ;  /* 0x0000003e7d597223 */ /* 0x040fe40000000059 */
[C---:B------:R-:W-:Y:S02]  /*6cd0*/  FFMA R91, R125.reuse, R42, R91 ;  /* 0x0000002a7d5b7223 */ /* 0x040fe4000000005b */
[C---:B------:R-:W-:Y:S02]  /*6ce0*/  FFMA R93, R125.reuse, R30, R93 ;  /* 0x0000001e7d5d7223 */ /* 0x040fe4000000005d */
[----:B------:R-:W-:-:S02]  /*6cf0*/  FFMA R95, R125, R26, R95 ;  /* 0x0000001a7d5f7223 */ /* 0x000fc4000000005f */
[----:B------:R-:W-:Y:S01]  /*6d00*/  FFMA R88, R28, R38, R79 ;  /* 0x000000261c587223 */ /* 0x000fe2000000004f */
[----:B------:R-:W-:Y:S01]  /*6d10*/  LDS R125, [R14.X4+0x2dc0] ;  /* 0x002dc0000e7d7984 */ /* 0x000fe20000004800 */
[C---:B------:R-:W-:Y:S02]  /*6d20*/  FFMA R102, R121.reuse, R66, R102 ;  /* 0x0000004279667223 */ /* 0x040fe40000000066 */
[C---:B------:R-:W-:Y:S01]  /*6d30*/  FFMA R60, R121.reuse, R38, R60 ;  /* 0x00000026793c7223 */ /* 0x040fe2000000003c */
[----:B------:R-:W3:Y:S01]  /*6d40*/  LDS R79, [R14.X4+0x28c0] ;  /* 0x0028c0000e4f7984 */ /* 0x000ee20000004800 */
[C---:B------:R-:W-:Y:S02]  /*6d50*/  FFMA R64, R121.reuse, R42, R64 ;  /* 0x0000002a79407223 */ /* 0x040fe40000000040 */
[C---:B------:R-:W-:Y:S02]  /*6d60*/  FFMA R36, R121.reuse, R30, R36 ;  /* 0x0000001e79247223 */ /* 0x040fe40000000024 */
[----:B------:R-:W-:-:S02]  /*6d70*/  FFMA R120, R121, R26, R120 ;  /* 0x0000001a79787223 */ /* 0x000fc40000000078 */
[----:B------:R-:W-:Y:S01]  /*6d80*/  FFMA R96, R61, R62, R109 ;  /* 0x0000003e3d607223 */ /* 0x000fe2000000006d */
[----:B------:R-:W-:Y:S01]  /*6d90*/  LDS R121, [R14.X4+0x2de0] ;  /* 0x002de0000e797984 */ /* 0x000fe20000004800 */
        /* <DEDUP_REMOVED lines=8> */
[C---:B------:R-:W-:Y:S02]  /*6e20*/  FFMA R104, R61.reuse, R66, R104 ;  /* 0x000000423d687223 */ /* 0x040fe40000000068 */
[C---:B------:R-:W-:Y:S02]  /*6e30*/  FFMA R108, R61.reuse, R38, R115 ;  /* 0x000000263d6c7223 */ /* 0x040fe40000000073 */
[C---:B------:R-:W-:Y:S02]  /*6e40*/  FFMA R114, R61.reuse, R42, R103 ;  /* 0x0000002a3d727223 */ /* 0x040fe40000000067 */
[C---:B------:R-:W-:Y:S01]  /*6e50*/  FFMA R94, R61.reuse, R30, R101 ;  /* 0x0000001e3d5e7223 */ /* 0x040fe20000000065 */
[----:B------:R-:W-:Y:S01]  /*6e60*/  LDS R103, [R14.X4+0x2a20] ;  /* 0x002a20000e677984 */ /* 0x000fe20000004800 */
        /* <DEDUP_REMOVED lines=19> */
[C---:B-1----:R-:W-:Y:S01]  /*6fa0*/  FFMA R62, R52.reuse, R63, R50 ;  /* 0x0000003f343e7223 */ /* 0x042fe20000000032 */
[----:B------:R-:W0:Y:S01]  /*6fb0*/  LDS.128 R44, [R16.X4+0x38e0] ;  /* 0x0038e000102c7984 */ /* 0x000e220000004c00 */
[----:B------:R-:W-:Y:S02]  /*6fc0*/  FFMA R119, R52, R23, R48 ;  /* 0x0000001734777223 */ /* 0x000fe40000000030 */
[C---:B------:R-:W-:Y:S01]  /*6fd0*/  FFMA R42, R54.reuse, R67, R33 ;  /* 0x00000043362a7223 */ /* 0x040fe20000000021 */
[----:B------:R-:W1:Y:S01]  /*6fe0*/  LDS.128 R48, [R16.X4+0x3960] ;  /* 0x0039600010307984 */ /* 0x000e620000004c00 */
        /* <DEDUP_REMOVED lines=12> */
[----:B------:R-:W4:Y:S01]  /*70b0*/  LDS.128 R52, [R16.X4+0x39e0] ;  /* 0x0039e00010347984 */ /* 0x000f220000004c00 */
[----:B--2---:R-:W-:-:S02]  /*70c0*/  FFMA R41, R24, R67, R20 ;  /* 0x0000004318297223 */ /* 0x004fc40000000014 */
[----:B------:R-:W-:Y:S02]  /*70d0*/  FFMA R21, R58, R39, R21 ;  /* 0x000000273a157223 */ /* 0x000fe40000000015 */
        /* <DEDUP_REMOVED lines=10> */
[----:B------:R-:W2:Y:S01]  /*7180*/  LDS.128 R56, [R16.X4+0x3860] ;  /* 0x0038600010387984 */ /* 0x000ea20000004c00 */
[----:B------:R-:W-:-:S02]  /*7190*/  FFMA R84, R65, R35, R84 ;  /* 0x0000002341547223 */ /* 0x000fc40000000054 */
[C---:B------:R-:W-:Y:S02]  /*71a0*/  FFMA R88, R65.reuse, R39, R88 ;  /* 0x0000002741587223 */ /* 0x040fe40000000058 */
[C---:B------:R-:W-:Y:S02]  /*71b0*/  FFMA R82, R65.reuse, R63, R82 ;  /* 0x0000003f41527223 */ /* 0x040fe40000000052 */
[C---:B------:R-:W-:Y:S02]  /*71c0*/  FFMA R90, R65.reuse, R43, R90 ;  /* 0x0000002b415a7223 */ /* 0x040fe4000000005a */
[C---:B------:R-:W-:Y:S02]  /*71d0*/  FFMA R92, R65.reuse, R31, R92 ;  /* 0x0000001f415c7223 */ /* 0x040fe4000000005c */
        /* <DEDUP_REMOVED lines=10> */
[----:B------:R-:W-:Y:S01]  /*7280*/  FFMA R79, R79, R23, R32 ;  /* 0x000000174f4f7223 */ /* 0x000fe20000000020 */
[----:B------:R-:W3:Y:S01]  /*7290*/  LDS.128 R28, [R16.X4+0x3ae0] ;  /* 0x003ae000101c7984 */ /* 0x000ee20000004c00 */
[C---:B------:R-:W-:Y:S02]  /*72a0*/  FFMA R98, R24.reuse, R63, R98 ;  /* 0x0000003f18627223 */ /* 0x040fe40000000062 */
[C---:B------:R-:W-:Y:S01]  /*72b0*/  FFMA R106, R24.reuse, R43, R106 ;  /* 0x0000002b186a7223 */ /* 0x040fe2000000006a */
[----:B------:R-:W5:Y:S01]  /*72c0*/  LDS.128 R32, [R16.X4+0x3a60] ;  /* 0x003a600010207984 */ /* 0x000f620000004c00 */
[----:B------:R-:W-:-:S02]  /*72d0*/  FFMA R109, R24, R27, R26 ;  /* 0x0000001b186d7223 */ /* 0x000fc4000000001a */
[----:B------:R-:W-:Y:S02]  /*72e0*/  FFMA R74, R24, R23, R74 ;  /* 0x00000017184a7223 */ /* 0x000fe4000000004a */
[----:B------:R-:W3:Y:S01]  /*72f0*/  LDS.128 R24, [R16.X4+0x3b60] ;  /* 0x003b600010187984 */ /* 0x000ee20000004c00 */
[----:B0-----:R-:W-:Y:S02]  /*7300*/  FFMA R39, R61, R44, R22 ;  /* 0x0000002c3d277223 */ /* 0x001fe40000000016 */
[-C--:B-1----:R-:W-:Y:S02]  /*7310*/  FFMA R63, R97, R48.reuse, R21 ;  /* 0x00000030613f7223 */ /* 0x082fe40000000015 */
[----:B------:R-:W-:Y:S02]  /*7320*/  FFMA R43, R61, R48, R20 ;  /* 0x000000303d2b7223 */ /* 0x000fe40000000014 */
[----:B------:R-:W0:Y:S01]  /*7330*/  LDS.128 R20, [R16.X4+0x3be0] ;  /* 0x003be00010147984 */ /* 0x000e220000004c00 */
[----:B----4-:R-:W-:-:S03]  /*7340*/  FFMA R67, R97, R52, R112 ;  /* 0x0000003461437223 */ /* 0x010fc60000000070 */
[----:B------:R-:W1:Y:S01]  /*7350*/  LDS R112, [R14.X4+0x2bc0] ;  /* 0x002bc0000e707984 */ /* 0x000e620000004800 */
[C---:B--2---:R-:W-:Y:S02]  /*7360*/  FFMA R107, R56.reuse, R97, R107 ;  /* 0x00000061386b7223 */ /* 0x044fe4000000006b */
        /* <DEDUP_REMOVED lines=17> */
[----:B---3--:R-:W-:Y:S02]  /*7480*/  FFMA R76, R97, R28, R76 ;  /* 0x0000001c614c7223 */ /* 0x008fe4000000004c */
[----:B-----5:R-:W-:Y:S02]  /*7490*/  FFMA R44, R85, R32, R64 ;  /* 0x00000020552c7223 */ /* 0x020fe40000000040 */
[-C--:B------:R-:W-:Y:S01]  /*74a0*/  FFMA R75, R103, R28.reuse, R75 ;  /* 0x0000001c674b7223 */ /* 0x080fe2000000004b */
[----:B------:R-:W2:Y:S01]  /*74b0*/  LDS R64, [R14.X4+0x2be0] ;  /* 0x002be0000e407984 */ /* 0x000ea20000004800 */
[-C--:B------:R-:W-:Y:S02]  /*74c0*/  FFMA R93, R101, R28.reuse, R93 ;  /* 0x0000001c655d7223 */ /* 0x080fe4000000005d */
[-C--:B------:R-:W-:Y:S02]  /*74d0*/  FFMA R48, R85, R28.reuse, R36 ;  /* 0x0000001c55307223 */ /* 0x080fe40000000024 */
[-C--:B------:R-:W-:Y:S01]  /*74e0*/  FFMA R94, R81, R28.reuse, R94 ;  /* 0x0000001c515e7223 */ /* 0x080fe2000000005e */
[----:B------:R-:W3:Y:S01]  /*74f0*/  LDS R36, [R14.X4+0x2c00] ;  /* 0x002c00000e247984 */ /* 0x000ee20000004800 */
[----:B------:R-:W-:-:S02]  /*7500*/  FFMA R92, R73, R28, R92 ;  /* 0x0000001c495c7223 */ /* 0x000fc4000000005c */
[----:B------:R-:W-:Y:S02]  /*7510*/  FFMA R78, R61, R28, R78 ;  /* 0x0000001c3d4e7223 */ /* 0x000fe4000000004e */
[----:B------:R-:W-:Y:S02]  /*7520*/  FFMA R28, R73, R24, R72 ;  /* 0x00000018491c7223 */ /* 0x000fe40000000048 */
[-C--:B------:R-:W-:Y:S02]  /*7530*/  FFMA R38, R103, R52.reuse, R38 ;  /* 0x0000003467267223 */ /* 0x080fe40000000026 */
[-C--:B------:R-:W-:Y:S02]  /*7540*/  FFMA R89, R101, R52.reuse, R89 ;  /* 0x0000003465597223 */ /* 0x080fe40000000059 */
[-C--:B------:R-:W-:Y:S02]  /*7550*/  FFMA R62, R85, R52.reuse, R62 ;  /* 0x00000034553e7223 */ /* 0x080fe4000000003e */
[----:B------:R-:W-:-:S02]  /*7560*/  FFMA R96, R81, R52, R96 ;  /* 0x0000003451607223 */ /* 0x000fc40000000060 */
[-C--:B------:R-:W-:Y:S02]  /*7570*/  FFMA R82, R73, R52.reuse, R82 ;  /* 0x0000003449527223 */ /* 0x080fe40000000052 */
[C---:B------:R-:W-:Y:S02]  /*7580*/  FFMA R98, R61.reuse, R52, R98 ;  /* 0x000000343d627223 */ /* 0x040fe40000000062 */
[C---:B------:R-:W-:Y:S02]  /*7590*/  FFMA R106, R61.reuse, R32, R106 ;  /* 0x000000203d6a7223 */ /* 0x040fe4000000006a */
[C---:B------:R-:W-:Y:S02]  /*75a0*/  FFMA R72, R61.reuse, R24, R109 ;  /* 0x000000183d487223 */ /* 0x040fe4000000006d */
[----:B0-----:R-:W-:Y:S02]  /*75b0*/  FFMA R74, R61, R20, R74 ;  /* 0x000000143d4a7223 */ /* 0x001fe4000000004a */
[----:B------:R-:W-:Y:S01]  /*75c0*/  FFMA R52, R97, R32, R111 ;  /* 0x0000002061347223 */ /* 0x000fe2000000006f */
[----:B------:R-:W0:Y:S01]  /*75d0*/  LDS R61, [R14.X4+0x2c60] ;  /* 0x002c60000e3d7984 */ /* 0x000e220000004800 */
[----:B------:R-:W-:-:S02]  /*75e0*/  FFMA R120, R85, R24, R120 ;  /* 0x0000001855787223 */ /* 0x000fc40000000078 */
[----:B------:R-:W-:Y:S02]  /*75f0*/  FFMA R119, R85, R20, R119 ;  /* 0x0000001455777223 */ /* 0x000fe40000000077 */
[----:B------:R-:W-:Y:S02]  /*7600*/  FFMA R111, R97, R24, R105 ;  /* 0x00000018616f7223 */ /* 0x000fe40000000069 */
[----:B-1----:R-:W-:Y:S01]  /*7610*/  FFMA R85, R112, R29, R76 ;  /* 0x0000001d70557223 */ /* 0x002fe2000000004c */
[----:B------:R-:W1:Y:S04]  /*7620*/  LDS R105, [R14.X4+0x2c40] ;  /* 0x002c40000e697984 */ /* 0x000e680000004800 */
[----:B------:R-:W4:Y:S01]  /*7630*/  LDS R76, [R14.X4+0x2c80] ;  /* 0x002c80000e4c7984 */ /* 0x000f220000004800 */
[----:B------:R-:W-:-:S02]  /*7640*/  FFMA R77, R103, R32, R77 ;  /* 0x00000020674d7223 */ /* 0x000fc4000000004d */
[----:B------:R-:W-:Y:S02]  /*7650*/  FFMA R91, R101, R32, R91 ;  /* 0x00000020655b7223 */ /* 0x000fe4000000005b */
[-C--:B------:R-:W-:Y:S02]  /*7660*/  FFMA R71, R103, R24.reuse, R71 ;  /* 0x0000001867477223 */ /* 0x080fe40000000047 */
[C---:B------:R-:W-:Y:S02]  /*7670*/  FFMA R95, R101.reuse, R24, R95 ;  /* 0x00000018655f7223 */ /* 0x040fe4000000005f */
[-C--:B------:R-:W-:Y:S02]  /*7680*/  FFMA R123, R101, R20.reuse, R123 ;  /* 0x00000014657b7223 */ /* 0x080fe4000000007b */
[-C--:B------:R-:W-:Y:S02]  /*7690*/  FFMA R118, R81, R20.reuse, R79 ;  /* 0x0000001451767223 */ /* 0x080fe4000000004f */
[----:B------:R-:W-:-:S02]  /*76a0*/  FFMA R97, R97, R20, R66 ;  /* 0x0000001461617223 */ /* 0x000fc40000000042 */
[----:B------:R-:W-:Y:S02]  /*76b0*/  FFMA R99, R103, R20, R99 ;  /* 0x0000001467637223 */ /* 0x000fe40000000063 */
[----:B------:R-:W-:Y:S02]  /*76c0*/  FFMA R79, R112, R33, R52 ;  /* 0x00000021704f7223 */ /* 0x000fe40000000034 */
[-C--:B------:R-:W-:Y:S01]  /*76d0*/  FFMA R114, R81, R32.reuse, R114 ;  /* 0x0000002051727223 */ /* 0x080fe20000000072 */
[----:B------:R-:W5:Y:S01]  /*76e0*/  LDS R52, [R14.X4+0x2d80] ;  /* 0x002d80000e347984 */ /* 0x000f620000004800 */
[----:B------:R-:W-:Y:S02]  /*76f0*/  FFMA R90, R73, R32, R90 ;  /* 0x00000020495a7223 */ /* 0x000fe4000000005a */
[----:B------:R-:W-:Y:S02]  /*7700*/  FFMA R116, R81, R24, R116 ;  /* 0x0000001851747223 */ /* 0x000fe40000000074 */
[----:B------:R-:W-:-:S02]  /*7710*/  FFMA R24, R73, R20, R65 ;  /* 0x0000001449187223 */ /* 0x000fc40000000041 */
[C---:B------:R-:W-:Y:S02]  /*7720*/  FFMA R32, R112.reuse, R45, R56 ;  /* 0x0000002d70207223 */ /* 0x040fe40000000038 */
[C---:B------:R-:W-:Y:S02]  /*7730*/  FFMA R66, R112.reuse, R57, R107 ;  /* 0x0000003970427223 */ /* 0x040fe4000000006b */
[C---:B------:R-:W-:Y:S02]  /*7740*/  FFMA R81, R112.reuse, R49, R63 ;  /* 0x0000003170517223 */ /* 0x040fe4000000003f */
[C---:B------:R-:W-:Y:S02]  /*7750*/  FFMA R56, R112.reuse, R53, R67 ;  /* 0x0000003570387223 */ /* 0x040fe40000000043 */
[----:B------:R-:W-:Y:S02]  /*7760*/  FFMA R73, R112, R25, R111 ;  /* 0x0000001970497223 */ /* 0x000fe4000000006f */
[----:B--2---:R-:W-:-:S02]  /*7770*/  FFMA R42, R64, R57, R42 ;  /* 0x00000039402a7223 */ /* 0x004fc4000000002a */
[C---:B------:R-:W-:Y:S02]  /*7780*/  FFMA R40, R64.reuse, R45, R40 ;  /* 0x0000002d40287223 */ /* 0x040fe40000000028 */
[C---:B------:R-:W-:Y:S02]  /*7790*/  FFMA R83, R64.reuse, R49, R83 ;  /* 0x0000003140537223 */ /* 0x040fe40000000053 */
[C---:B------:R-:W-:Y:S02]  /*77a0*/  FFMA R38, R64.reuse, R53, R38 ;  /* 0x0000003540267223 */ /* 0x040fe40000000026 */
[C---:B------:R-:W-:Y:S02]  /*77b0*/  FFMA R77, R64.reuse, R33, R77 ;  /* 0x00000021404d7223 */ /* 0x040fe4000000004d */
[C---:B------:R-:W-:Y:S02]  /*77c0*/  FFMA R75, R64.reuse, R29, R75 ;  /* 0x0000001d404b7223 */ /* 0x040fe4000000004b */
[----:B------:R-:W-:-:S02]  /*77d0*/  FFMA R71, R64, R25, R71 ;  /* 0x0000001940477223 */ /* 0x000fc40000000047 */
[C---:B---3--:R-:W-:Y:S02]  /*77e0*/  FFMA R100, R36.reuse, R57, R100 ;  /* 0x0000003924647223 */ /* 0x048fe40000000064 */
[C---:B------:R-:W-:Y:S02]  /*77f0*/  FFMA R37, R36.reuse, R45, R37 ;  /* 0x0000002d24257223 */ /* 0x040fe40000000025 */
[C---:B------:R-:W-:Y:S02]  /*7800*/  FFMA R87, R36.reuse, R49, R87 ;  /* 0x0000003124577223 */ /* 0x040fe40000000057 */
[C---:B------:R-:W-:Y:S02]  /*7810*/  FFMA R89, R36.reuse, R53, R89 ;  /* 0x0000003524597223 */ /* 0x040fe40000000059 */
[C---:B------:R-:W-:Y:S02]  /*7820*/  FFMA R91, R36.reuse, R33, R91 ;  /* 0x00000021245b7223 */ /* 0x040fe4000000005b */
[----:B------:R-:W-:-:S02]  /*7830*/  FFMA R93, R36, R29, R93 ;  /* 0x0000001d245d7223 */ /* 0x000fc4000000005d */
[C---:B------:R-:W-:Y:S02]  /*7840*/  FFMA R95, R36.reuse, R25, R95 ;  /* 0x00000019245f7223 */ /* 0x040fe4000000005f */
[-C--:B------:R-:W-:Y:S02]  /*7850*/  FFMA R123, R36, R21.reuse, R123 ;  /* 0x00000015247b7223 */ /* 0x080fe4000000007b */
[-C--:B------:R-:W-:Y:S01]  /*7860*/  FFMA R112, R112, R21.reuse, R97 ;  /* 0x0000001570707223 */ /* 0x080fe20000000061 */
[----:B------:R-:W2:Y:S01]  /*7870*/  LDS R36, [R14.X4+0x2da0] ;  /* 0x002da0000e247984 */ /* 0x000ea20000004800 */
[----:B------:R-:W-:Y:S02]  /*7880*/  FFMA R64, R64, R21, R99 ;  /* 0x0000001540407223 */ /* 0x000fe40000000063 */
[C---:B0-----:R-:W-:Y:S02]  /*7890*/  FFMA R103, R61.reuse, R57, R86 ;  /* 0x000000393d677223 */ /* 0x041fe40000000056 */
[----:B------:R-:W-:-:S02]  /*78a0*/  FFMA R101, R61, R45, R84 ;  /* 0x0000002d3d657223 */ /* 0x000fc40000000054 */
[C---:B------:R-:W-:Y:S02]  /*78b0*/  FFMA R99, R61.reuse, R49, R88 ;  /* 0x000000313d637223 */ /* 0x040fe40000000058 */
[C---:B------:R-:W-:Y:S02]  /*78c0*/  FFMA R97, R61.reuse, R53, R82 ;  /* 0x000000353d617223 */ /* 0x040fe40000000052 */
[C---:B------:R-:W-:Y:S02]  /*78d0*/  FFMA R67, R61.reuse, R33, R90 ;  /* 0x000000213d437223 */ /* 0x040fe4000000005a */
[C---:B------:R-:W-:Y:S02]  /*78e0*/  FFMA R65, R61.reuse, R29, R92 ;  /* 0x0000001d3d417223 */ /* 0x040fe4000000005c */
[C---:B------:R-:W-:Y:S02]  /*78f0*/  FFMA R63, R61.reuse, R25, R28 ;  /* 0x000000193d3f7223 */ /* 0x040fe4000000001c */
[----:B------:R-:W-:-:S02]  /*7900*/  FFMA R61, R61, R21, R24 ;  /* 0x000000153d3d7223 */ /* 0x000fc40000000018 */
[C---:B------:R-:W-:Y:S02]  /*7910*/  FFMA R80, R122.reuse, R45, R80 ;  /* 0x0000002d7a507223 */ /* 0x040fe40000000050 */
[----:B------:R-:W-:Y:S02]  /*7920*/  FFMA R62, R122, R53, R62 ;  /* 0x000000357a3e7223 */ /* 0x000fe4000000003e */
[C---:B-1----:R-:W-:Y:S02]  /*7930*/  FFMA R117, R105.reuse, R45, R110 ;  /* 0x0000002d69757223 */ /* 0x042fe4000000006e */
[----:B------:R-:W-:Y:S02]  /*7940*/  FFMA R113, R105, R53, R96 ;  /* 0x0000003569717223 */ /* 0x000fe40000000060 */
[C---:B----4-:R-:W-:Y:S01]  /*7950*/  FFMA R24, R76.reuse, R45, R39 ;  /* 0x0000002d4c187223 */ /* 0x050fe20000000027 */
[----:B------:R-:W-:Y:S01]  /*7960*/  LDS R96, [R14.X4+0x2e20] ;  /* 0x002e20000e607984 */ /* 0x000fe20000004800 */
[----:B------:R-:W-:-:S03]  /*7970*/  FFMA R98, R76, R53, R98 ;  /* 0x000000354c627223 */ /* 0x000fc60000000062 */
[----:B------:R-:W0:Y:S04]  /*7980*/  LDS R53, [R14.X4+0x2e00] ;  /* 0x002e00000e357984 */ /* 0x000e280000004800 */
[----:B------:R-:W1:Y:S01]  /*7990*/  LDS R45, [R14.X4+0x2e40] ;  /* 0x002e40000e2d7984 */ /* 0x000e620000004800 */
[C---:B------:R-:W-:Y:S02]  /*79a0*/  FFMA R102, R122.reuse, R57, R102 ;  /* 0x000000397a667223 */ /* 0x040fe40000000066 */
[C---:B------:R-:W-:Y:S02]  /*79b0*/  FFMA R20, R122.reuse, R49, R60 ;  /* 0x000000317a147223 */ /* 0x040fe4000000003c */
[----:B------:R-:W-:Y:S02]  /*79c0*/  FFMA R104, R105, R57, R104 ;  /* 0x0000003969687223 */ /* 0x000fe40000000068 */
[----:B------:R-:W-:-:S02]  /*79d0*/  FFMA R60, R122, R29, R48 ;  /* 0x0000001d7a3c7223 */ /* 0x000fc40000000030 */
[----:B------:R-:W-:Y:S02]  /*79e0*/  FFMA R57, R76, R57, R41 ;  /* 0x000000394c397223 */ /* 0x000fe40000000029 */
[-C--:B------:R-:W-:Y:S02]  /*79f0*/  FFMA R48, R122, R25.reuse, R120 ;  /* 0x000000197a307223 */ /* 0x080fe40000000078 */
[CC--:B------:R-:W-:Y:S02]  /*7a00*/  FFMA R107, R105.reuse, R25.reuse, R116 ;  /* 0x00000019696b7223 */ /* 0x0c0fe40000000074 */
[----:B------:R-:W-:Y:S02]  /*7a10*/  FFMA R41, R76, R25, R72 ;  /* 0x000000194c297223 */ /* 0x000fe40000000048 */
[----:B-----5:R-:W-:Y:S02]  /*7a20*/  FFMA R25, R52, R58, R66 ;  /* 0x0000003a34197223 */ /* 0x020fe40000000042 */
[----:B------:R-:W3:Y:S01]  /*7a30*/  LDS R66, [R14.X4+0x2f60] ;  /* 0x002f60000e427984 */ /* 0x000ee20000004800 */
[----:B------:R-:W-:-:S02]  /*7a40*/  FFMA R115, R105, R49, R108 ;  /* 0x0000003169737223 */ /* 0x000fc4000000006c */
[----:B------:R-:W-:Y:S02]  /*7a50*/  FFMA R28, R76, R49, R43 ;  /* 0x000000314c1c7223 */ /* 0x000fe4000000002b */
[----:B--2---:R-:W-:Y:S02]  /*7a60*/  FFMA R49, R36, R54, R38 ;  /* 0x0000003624317223 */ /* 0x004fe40000000026 */
[C---:B------:R-:W-:Y:S01]  /*7a70*/  FFMA R111, R105.reuse, R33, R114 ;  /* 0x00000021696f7223 */ /* 0x040fe20000000072 */
[----:B------:R-:W2:Y:S01]  /*7a80*/  LDS R38, [R14.X4+0x2f80] ;  /* 0x002f80000e267984 */ /* 0x000ea20000004800 */
[C---:B------:R-:W-:Y:S02]  /*7a90*/  FFMA R109, R105.reuse, R29, R94 ;  /* 0x0000001d696d7223 */ /* 0x040fe4000000005e */
[-C--:B------:R-:W-:Y:S01]  /*7aa0*/  FFMA R119, R122, R21.reuse, R119 ;  /* 0x000000157a777223 */ /* 0x080fe20000000077 */
[----:B------:R-:W-:Y:S01]  /*7ab0*/  LDS R114, [R14.X4+0x2f40] ;  /* 0x002f40000e727984 */ /* 0x000fe20000004800 */
[----:B------:R-:W-:-:S02]  /*7ac0*/  FFMA R105, R105, R21, R118 ;  /* 0x0000001569697223 */ /* 0x000fc40000000076 */
[----:B------:R-:W-:Y:S02]  /*7ad0*/  FFMA R43, R76, R21, R74 ;  /* 0x000000154c2b7223 */ /* 0x000fe4000000004a */
[C---:B------:R-:W-:Y:S02]  /*7ae0*/  FFMA R32, R52.reuse, R46, R32 ;  /* 0x0000002e34207223 */ /* 0x040fe40000000020 */
[C---:B------:R-:W-:Y:S02]  /*7af0*/  FFMA R81, R52.reuse, R50, R81 ;  /* 0x0000003234517223 */ /* 0x040fe40000000051 */
        /* <DEDUP_REMOVED lines=8> */
[----:B0-----:R-:W-:-:S02]  /*7b80*/  FFMA R52, R53, R50, R115 ;  /* 0x0000003235347223 */ /* 0x001fc40000000073 */
[-C--:B------:R-:W-:Y:S02]  /*7b90*/  FFMA R86, R96, R50.reuse, R99 ;  /* 0x0000003260567223 */ /* 0x080fe40000000063 */
[C---:B-1----:R-:W-:Y:S01]  /*7ba0*/  FFMA R28, R45.reuse, R50, R28 ;  /* 0x000000322d1c7223 */ /* 0x042fe2000000001c */
[----:B------:R-:W-:Y:S01]  /*7bb0*/  LDS R99, [R14.X4+0x3100] ;  /* 0x003100000e637984 */ /* 0x000fe20000004800 */
[----:B------:R-:W-:-:S03]  /*7bc0*/  FFMA R108, R45, R26, R41 ;  /* 0x0000001a2d6c7223 */ /* 0x000fc60000000029 */
[----:B------:R-:W0:Y:S04]  /*7bd0*/  LDS R50, [R14.X4+0x2fa0] ;  /* 0x002fa0000e327984 */ /* 0x000e280000004800 */
[----:B------:R-:W1:Y:S01]  /*7be0*/  LDS R41, [R14.X4+0x2fc0] ;  /* 0x002fc0000e297984 */ /* 0x000e620000004800 */
[----:B------:R-:W-:Y:S02]  /*7bf0*/  FFMA R39, R76, R29, R78 ;  /* 0x0000001d4c277223 */ /* 0x000fe4000000004e */
[----:B------:R-:W-:Y:S02]  /*7c00*/  FFMA R29, R36, R58, R42 ;  /* 0x0000003a241d7223 */ /* 0x000fe4000000002a */
[-C--:B------:R-:W-:Y:S02]  /*7c10*/  FFMA R44, R122, R33.reuse, R44 ;  /* 0x000000217a2c7223 */ /* 0x080fe4000000002c */
        /* <DEDUP_REMOVED lines=15> */
[C---:B------:R-:W-:Y:S02]  /*7d10*/  FFMA R104, R53.reuse, R58, R104 ;  /* 0x0000003a35687223 */ /* 0x040fe40000000068 */
[----:B------:R-:W-:Y:S02]  /*7d20*/  FFMA R76, R53, R26, R107 ;  /* 0x0000001a354c7223 */ /* 0x000fe4000000006b */
[C---:B------:R-:W-:Y:S01]  /*7d30*/  FFMA R56, R96.reuse, R58, R103 ;  /* 0x0000003a60387223 */ /* 0x040fe20000000067 */
[----:B------:R-:W-:Y:S01]  /*7d40*/  LDS R107, [R14.X4+0x3180] ;  /* 0x003180000e6b7984 */ /* 0x000fe20000004800 */
[----:B------:R-:W-:-:S02]  /*7d50*/  FFMA R94, R96, R26, R63 ;  /* 0x0000001a605e7223 */ /* 0x000fc4000000003f */
[----:B------:R-:W-:Y:S01]  /*7d60*/  FFMA R58, R45, R58, R57 ;  /* 0x0000003a2d3a7223 */ /* 0x000fe20000000039 */
[----:B------:R-:W-:Y:S01]  /*7d70*/  LDS R103, [R14.X4+0x3140] ;  /* 0x003140000e677984 */ /* 0x000fe20000004800 */
[----:B---3--:R-:W-:Y:S02]  /*7d80*/  FFMA R26, R66, R59, R29 ;  /* 0x0000003b421a7223 */ /* 0x008fe4000000001d */
[C---:B------:R-:W-:Y:S01]  /*7d90*/  FFMA R44, R121.reuse, R34, R44 ;  /* 0x00000022792c7223 */ /* 0x040fe2000000002c */
[----:B------:R-:W3:Y:S01]  /*7da0*/  LDS R57, [R14.X4+0x2fe0] ;  /* 0x002fe0000e397984 */ /* 0x000ee20000004800 */
[----:B------:R-:W-:Y:S02]  /*7db0*/  FFMA R60, R121, R30, R60 ;  /* 0x0000001e793c7223 */ /* 0x000fe4000000003c */
[C---:B------:R-:W-:Y:S01]  /*7dc0*/  FFMA R82, R53.reuse, R46, R117 ;  /* 0x0000002e35527223 */ /* 0x040fe20000000075 */
[----:B------:R-:W4:Y:S01]  /*7dd0*/  LDS R29, [R14.X4+0x3000] ;  /* 0x003000000e1d7984 */ /* 0x000f220000004800 */
[----:B------:R-:W-:-:S02]  /*7de0*/  FFMA R40, R53, R54, R113 ;  /* 0x0000003635287223 */ /* 0x000fc40000000071 */
[C---:B------:R-:W-:Y:S02]  /*7df0*/  FFMA R72, R53.reuse, R34, R111 ;  /* 0x0000002235487223 */ /* 0x040fe4000000006f */
[C---:B------:R-:W-:Y:S01]  /*7e00*/  FFMA R74, R53.reuse, R30, R109 ;  /* 0x0000001e354a7223 */ /* 0x040fe2000000006d */
[----:B------:R-:W-:Y:S01]  /*7e10*/  LDS R111, [R14.X4+0x31c0] ;  /* 0x0031c0000e6f7984 */ /* 0x000fe20000004800 */
[----:B------:R-:W-:Y:S02]  /*7e20*/  FFMA R78, R53, R22, R105 ;  /* 0x00000016354e7223 */ /* 0x000fe40000000069 */
[C---:B------:R-:W-:Y:S01]  /*7e30*/  FFMA R88, R96.reuse, R54, R97 ;  /* 0x0000003660587223 */ /* 0x040fe20000000061 */
[----:B------:R-:W-:Y:S01]  /*7e40*/  LDS R105, [R14.X4+0x3160] ;  /* 0x003160000e697984 */ /* 0x000fe20000004800 */
[C---:B------:R-:W-:Y:S02]  /*7e50*/  FFMA R90, R96.reuse, R34, R67 ;  /* 0x00000022605a7223 */ /* 0x040fe40000000043 */
[----:B------:R-:W-:Y:S01]  /*7e60*/  FFMA R92, R96, R30, R65 ;  /* 0x0000001e605c7223 */ /* 0x000fe20000000041 */
[----:B------:R-:W-:Y:S01]  /*7e70*/  LDS R109, [R14.X4+0x31a0] ;  /* 0x0031a0000e6d7984 */ /* 0x000fe20000004800 */
[----:B------:R-:W-:-:S02]  /*7e80*/  FFMA R106, R45, R34, R106 ;  /* 0x000000222d6a7223 */ /* 0x000fc4000000006a */
[C---:B------:R-:W-:Y:S02]  /*7e90*/  FFMA R80, R121.reuse, R46, R80 ;  /* 0x0000002e79507223 */ /* 0x040fe40000000050 */
[C---:B------:R-:W-:Y:S02]  /*7ea0*/  FFMA R62, R121.reuse, R54, R62 ;  /* 0x00000036793e7223 */ /* 0x040fe4000000003e */
[----:B------:R-:W-:Y:S02]  /*7eb0*/  FFMA R42, R121, R22, R119 ;  /* 0x00000016792a7223 */ /* 0x000fe40000000077 */
[----:B------:R-:W-:Y:S02]  /*7ec0*/  FFMA R84, R96, R46, R101 ;  /* 0x0000002e60547223 */ /* 0x000fe40000000065 */
[----:B------:R-:W-:Y:S01]  /*7ed0*/  FFMA R30, R45, R30, R39 ;  /* 0x0000001e2d1e7223 */ /* 0x000fe20000000027 */
[----:B------:R-:W-:Y:S01]  /*7ee0*/  LDS R101, [R14.X4+0x3120] ;  /* 0x003120000e657984 */ /* 0x000fe20000004800 */
[----:B------:R-:W-:-:S02]  /*7ef0*/  FFMA R33, R66, R47, R33 ;  /* 0x0000002f42217223 */ /* 0x000fc40000000021 */
[C---:B------:R-:W-:Y:S02]  /*7f00*/  FFMA R83, R66.reuse, R51, R83 ;  /* 0x0000003342537223 */ /* 0x040fe40000000053 */
[C---:B------:R-:W-:Y:S02]  /*7f10*/  FFMA R49, R66.reuse, R55, R49 ;  /* 0x0000003742317223 */ /* 0x040fe40000000031 */
[C---:B------:R-:W-:Y:S02]  /*7f20*/  FFMA R77, R66.reuse, R35, R77 ;  /* 0x00000023424d7223 */ /* 0x040fe4000000004d */
[C---:B------:R-:W-:Y:S02]  /*7f30*/  FFMA R75, R66.reuse, R31, R75 ;  /* 0x0000001f424b7223 */ /* 0x040fe4000000004b */
[C---:B------:R-:W-:Y:S02]  /*7f40*/  FFMA R71, R66.reuse, R27, R71 ;  /* 0x0000001b42477223 */ /* 0x040fe40000000047 */
[----:B------:R-:W-:-:S02]  /*7f50*/  FFMA R53, R66, R23, R64 ;  /* 0x0000001742357223 */ /* 0x000fc40000000040 */
[C---:B--2---:R-:W-:Y:S01]  /*7f60*/  FFMA R100, R38.reuse, R59, R100 ;  /* 0x0000003b26647223 */ /* 0x044fe20000000064 */
[----:B------:R-:W2:Y:S01]  /*7f70*/  LDS.128 R64, [R16.X4+0x3870] ;  /* 0x0038700010407984 */ /* 0x000ea20000004c00 */
[C---:B------:R-:W-:Y:S02]  /*7f80*/  FFMA R34, R38.reuse, R47, R37 ;  /* 0x0000002f26227223 */ /* 0x040fe40000000025 */
[C---:B------:R-:W-:Y:S02]  /*7f90*/  FFMA R87, R38.reuse, R51, R87 ;  /* 0x0000003326577223 */ /* 0x040fe40000000057 */
[C---:B------:R-:W-:Y:S02]  /*7fa0*/  FFMA R89, R38.reuse, R55, R89 ;  /* 0x0000003726597223 */ /* 0x040fe40000000059 */
[C---:B------:R-:W-:Y:S02]  /*7fb0*/  FFMA R91, R38.reuse, R35, R91 ;  /* 0x00000023265b7223 */ /* 0x040fe4000000005b */
[----:B------:R-:W-:-:S02]  /*7fc0*/  FFMA R93, R38, R31, R93 ;  /* 0x0000001f265d7223 */ /* 0x000fc4000000005d */
[C---:B------:R-:W-:Y:S02]  /*7fd0*/  FFMA R95, R38.reuse, R27, R95 ;  /* 0x0000001b265f7223 */ /* 0x040fe4000000005f */
[----:B------:R-:W-:Y:S02]  /*7fe0*/  FFMA R97, R38, R23, R36 ;  /* 0x0000001726617223 */ /* 0x000fe40000000024 */
[----:B------:R-:W5:Y:S01]  /*7ff0*/  LDS.128 R36, [R16.X4+0x38f0] ;  /* 0x0038f00010247984 */ /* 0x000f620000004c00 */
[----:B------:R-:W-:Y:S02]  /*8000*/  FFMA R96, R96, R22, R61 ;  /* 0x0000001660607223 */ /* 0x000fe4000000003d */
[C---:B------:R-:W-:Y:S02]  /*8010*/  FFMA R24, R45.reuse, R46, R24 ;  /* 0x0000002e2d187223 */ /* 0x040fe40000000018 */
        /* <DEDUP_REMOVED lines=8> */
[C---:B------:R-:W-:Y:S01]  /*80a0*/  FFMA R48, R50.reuse, R27, R48 ;  /* 0x0000001b32307223 */ /* 0x040fe20000000030 */
[----:B------:R-:W-:Y:S01]  /*80b0*/  LDS.128 R60, [R16.X4+0x3970] ;  /* 0x00397000103c7984 */ /* 0x000fe20000004c00 */
[----:B------:R-:W-:Y:S02]  /*80c0*/  FFMA R50, R50, R23, R42 ;  /* 0x0000001732327223 */ /* 0x000fe4000000002a */
[C---:B-1----:R-:W-:Y:S02]  /*80d0*/  FFMA R104, R41.reuse, R59, R104 ;  /* 0x0000003b29687223 */ /* 0x042fe40000000068 */
[C---:B------:R-:W-:Y:S02]  /*80e0*/  FFMA R82, R41.reuse, R47, R82 ;  /* 0x0000002f29527223 */ /* 0x040fe40000000052 */
[C---:B------:R-:W-:Y:S02]  /*80f0*/  FFMA R52, R41.reuse, R51, R52 ;  /* 0x0000003329347223 */ /* 0x040fe40000000034 */
[----:B------:R-:W-:-:S02]  /*8100*/  FFMA R54, R41, R55, R40 ;  /* 0x0000003729367223 */ /* 0x000fc40000000028 */
[C---:B------:R-:W-:Y:S02]  /*8110*/  FFMA R72, R41.reuse, R35, R72 ;  /* 0x0000002329487223 */ /* 0x040fe40000000048 */
[C---:B------:R-:W-:Y:S02]  /*8120*/  FFMA R74, R41.reuse, R31, R74 ;  /* 0x0000001f294a7223 */ /* 0x040fe4000000004a */
[C---:B------:R-:W-:Y:S02]  /*8130*/  FFMA R76, R41.reuse, R27, R76 ;  /* 0x0000001b294c7223 */ /* 0x040fe4000000004c */
[----:B------:R-:W-:Y:S02]  /*8140*/  FFMA R78, R41, R23, R78 ;  /* 0x00000017294e7223 */ /* 0x000fe4000000004e */
[----:B------:R-:W0:Y:S01]  /*8150*/  LDS.128 R40, [R16.X4+0x39f0] ;  /* 0x0039f00010287984 */ /* 0x000e220000004c00 */
[C---:B------:R-:W-:Y:S02]  /*8160*/  FFMA R25, R114.reuse, R59, R25 ;  /* 0x0000003b72197223 */ /* 0x040fe40000000019 */
[----:B------:R-:W-:-:S02]  /*8170*/  FFMA R32, R114, R47, R32 ;  /* 0x0000002f72207223 */ /* 0x000fc40000000020 */
[C---:B------:R-:W-:Y:S02]  /*8180*/  FFMA R81, R114.reuse, R51, R81 ;  /* 0x0000003372517223 */ /* 0x040fe40000000051 */
[----:B------:R-:W-:Y:S02]  /*8190*/  FFMA R21, R114, R55, R21 ;  /* 0x0000003772157223 */ /* 0x000fe40000000015 */
[C---:B---3--:R-:W-:Y:S02]  /*81a0*/  FFMA R84, R57.reuse, R47, R84 ;  /* 0x0000002f39547223 */ /* 0x048fe40000000054 */
[C---:B------:R-:W-:Y:S02]  /*81b0*/  FFMA R86, R57.reuse, R51, R86 ;  /* 0x0000003339567223 */ /* 0x040fe40000000056 */
[-C--:B------:R-:W-:Y:S02]  /*81c0*/  FFMA R88, R57, R55.reuse, R88 ;  /* 0x0000003739587223 */ /* 0x080fe40000000058 */
[----:B----4-:R-:W-:-:S02]  /*81d0*/  FFMA R98, R29, R55, R98 ;  /* 0x000000371d627223 */ /* 0x010fc40000000062 */
[-C--:B------:R-:W-:Y:S02]  /*81e0*/  FFMA R85, R114, R31.reuse, R85 ;  /* 0x0000001f72557223 */ /* 0x080fe40000000055 */
[----:B------:R-:W-:Y:S02]  /*81f0*/  FFMA R92, R57, R31, R92 ;  /* 0x0000001f395c7223 */ /* 0x000fe4000000005c */
        /* <DEDUP_REMOVED lines=8> */
[----:B------:R-:W1:Y:S01]  /*8280*/  LDS.128 R28, [R16.X4+0x3af0] ;  /* 0x003af000101c7984 */ /* 0x000e620000004c00 */
[C---:B------:R-:W-:Y:S02]  /*8290*/  FFMA R73, R114.reuse, R27, R73 ;  /* 0x0000001b72497223 */ /* 0x040fe40000000049 */
[----:B------:R-:W-:-:S02]  /*82a0*/  FFMA R45, R114, R23, R112 ;  /* 0x00000017722d7223 */ /* 0x000fc40000000070 */
[C---:B------:R-:W-:Y:S02]  /*82b0*/  FFMA R112, R57.reuse, R59, R56 ;  /* 0x0000003b39707223 */ /* 0x040fe40000000038 */
[C---:B------:R-:W-:Y:S02]  /*82c0*/  FFMA R90, R57.reuse, R35, R90 ;  /* 0x00000023395a7223 */ /* 0x040fe4000000005a */
[C---:B------:R-:W-:Y:S02]  /*82d0*/  FFMA R94, R57.reuse, R27, R94 ;  /* 0x0000001b395e7223 */ /* 0x040fe4000000005e */
[----:B------:R-:W-:Y:S02]  /*82e0*/  FFMA R96, R57, R23, R96 ;  /* 0x0000001739607223 */ /* 0x000fe40000000060 */
[C---:B--2---:R-:W-:Y:S01]  /*82f0*/  FFMA R114, R64.reuse, R99, R25 ;  /* 0x0000006340727223 */ /* 0x044fe20000000019 */
[----:B------:R-:W2:Y:S01]  /*8300*/  LDS.128 R56, [R16.X4+0x3a70] ;  /* 0x003a700010387984 */ /* 0x000ea20000004c00 */
[----:B------:R-:W-:-:S02]  /*8310*/  FFMA R116, R64, R101, R26 ;  /* 0x0000006540747223 */ /* 0x000fc4000000001a */
[-C--:B-----5:R-:W-:Y:S01]  /*8320*/  FFMA R118, R99, R36.reuse, R32 ;  /* 0x0000002463767223 */ /* 0x0a0fe20000000020 */
[----:B------:R-:W3:Y:S01]  /*8330*/  LDS.128 R24, [R16.X4+0x3b70] ;  /* 0x003b700010187984 */ /* 0x000ee20000004c00 */
[-C--:B------:R-:W-:Y:S02]  /*8340*/  FFMA R120, R101, R36.reuse, R33 ;  /* 0x0000002465787223 */ /* 0x080fe40000000021 */
[----:B------:R-:W-:Y:S02]  /*8350*/  FFMA R122, R103, R36, R34 ;  /* 0x00000024677a7223 */ /* 0x000fe40000000022 */
[----:B------:R-:W4:Y:S01]  /*8360*/  LDS.128 R32, [R16.X4+0x3bf0] ;  /* 0x003bf00010207984 */ /* 0x000f220000004c00 */
[-C--:B0-----:R-:W-:Y:S02]  /*8370*/  FFMA R21, R99, R40.reuse, R21 ;  /* 0x0000002863157223 */ /* 0x081fe40000000015 */
[-C--:B------:R-:W-:Y:S01]  /*8380*/  FFMA R49, R101, R40.reuse, R49 ;  /* 0x0000002865317223 */ /* 0x080fe20000000031 */
[----:B------:R-:W0:Y:S01]  /*8390*/  LDS R16, [R14.X4+0x32c0] ;  /* 0x0032c0000e107984 */ /* 0x000e220000004800 */
[----:B------:R-:W-:-:S02]  /*83a0*/  FFMA R89, R103, R40, R89 ;  /* 0x0000002867597223 */ /* 0x000fc40000000059 */
[-C--:B------:R-:W-:Y:S02]  /*83b0*/  FFMA R22, R105, R40.reuse, R22 ;  /* 0x0000002869167223 */ /* 0x080fe40000000016 */
[-C--:B------:R-:W-:Y:S02]  /*83c0*/  FFMA R54, R107, R40.reuse, R54 ;  /* 0x000000286b367223 */ /* 0x080fe40000000036 */
[-C--:B------:R-:W-:Y:S02]  /*83d0*/  FFMA R88, R109, R40.reuse, R88 ;  /* 0x000000286d587223 */ /* 0x080fe40000000058 */
[----:B------:R-:W-:Y:S02]  /*83e0*/  FFMA R98, R111, R40, R98 ;  /* 0x000000286f627223 */ /* 0x000fe40000000062 */
[----:B------:R-:W5:Y:S01]  /*83f0*/  LDS R40, [R14.X4+0x32e0] ;  /* 0x0032e0000e287984 */ /* 0x000f620000004800 */
        /* <DEDUP_REMOVED lines=8> */
[C---:B--2---:R-:W-:Y:S02]  /*8480*/  FFMA R79, R99.reuse, R56, R79 ;  /* 0x00000038634f7223 */ /* 0x044fe4000000004f */
[----:B---3--:R-:W-:Y:S02]  /*8490*/  FFMA R73, R99, R24, R73 ;  /* 0x0000001863497223 */ /* 0x008fe40000000049 */
[C---:B------:R-:W-:Y:S02]  /*84a0*/  FFMA R83, R101.reuse, R60, R83 ;  /* 0x0000003c65537223 */ /* 0x040fe40000000053 */
[----:B------:R-:W-:Y:S02]  /*84b0*/  FFMA R77, R101, R56, R77 ;  /* 0x00000038654d7223 */ /* 0x000fe4000000004d */
[----:B----4-:R-:W-:Y:S02]  /*84c0*/  FFMA R55, R99, R32, R45 ;  /* 0x0000002063377223 */ /* 0x010fe4000000002d */
[----:B------:R-:W-:-:S02]  /*84d0*/  FFMA R71, R101, R24, R71 ;  /* 0x0000001865477223 */ /* 0x000fc40000000047 */
[----:B------:R-:W-:Y:S02]  /*84e0*/  FFMA R99, R101, R32, R53 ;  /* 0x0000002065637223 */ /* 0x000fe40000000035 */
[-C--:B------:R-:W-:Y:S02]  /*84f0*/  FFMA R80, R105, R36.reuse, R80 ;  /* 0x0000002469507223 */ /* 0x080fe40000000050 */
[-C--:B------:R-:W-:Y:S02]  /*8500*/  FFMA R82, R107, R36.reuse, R82 ;  /* 0x000000246b527223 */ /* 0x080fe40000000052 */
[----:B------:R-:W-:Y:S02]  /*8510*/  FFMA R84, R109, R36, R84 ;  /* 0x000000246d547223 */ /* 0x000fe40000000054 */
[-C--:B------:R-:W-:Y:S02]  /*8520*/  FFMA R87, R103, R60.reuse, R87 ;  /* 0x0000003c67577223 */ /* 0x080fe40000000057 */
[----:B------:R-:W-:-:S02]  /*8530*/  FFMA R20, R105, R60, R20 ;  /* 0x0000003c69147223 */ /* 0x000fc40000000014 */
[-C--:B------:R-:W-:Y:S02]  /*8540*/  FFMA R52, R107, R60.reuse, R52 ;  /* 0x0000003c6b347223 */ /* 0x080fe40000000034 */
[----:B------:R-:W-:Y:S02]  /*8550*/  FFMA R86, R109, R60, R86 ;  /* 0x0000003c6d567223 */ /* 0x000fe40000000056 */
[C---:B------:R-:W-:Y:S02]  /*8560*/  FFMA R36, R111.reuse, R36, R47 ;  /* 0x000000246f247223 */ /* 0x040fe4000000002f */
[----:B------:R-:W-:Y:S02]  /*8570*/  FFMA R60, R111, R60, R51 ;  /* 0x0000003c6f3c7223 */ /* 0x000fe40000000033 */
[-C--:B------:R-:W-:Y:S02]  /*8580*/  FFMA R91, R103, R56.reuse, R91 ;  /* 0x00000038675b7223 */ /* 0x080fe4000000005b */
[----:B------:R-:W-:-:S02]  /*8590*/  FFMA R44, R105, R56, R44 ;  /* 0x00000038692c7223 */ /* 0x000fc4000000002c */
[-C--:B------:R-:W-:Y:S02]  /*85a0*/  FFMA R72, R107, R56.reuse, R72 ;  /* 0x000000386b487223 */ /* 0x080fe40000000048 */
[-C--:B------:R-:W-:Y:S02]  /*85b0*/  FFMA R90, R109, R56.reuse, R90 ;  /* 0x000000386d5a7223 */ /* 0x080fe4000000005a */
[----:B------:R-:W-:Y:S02]  /*85c0*/  FFMA R106, R111, R56, R106 ;  /* 0x000000386f6a7223 */ /* 0x000fe4000000006a */
[-C--:B------:R-:W-:Y:S01]  /*85d0*/  FFMA R95, R103, R24.reuse, R95 ;  /* 0x00000018675f7223 */ /* 0x080fe2000000005f */
[----:B------:R-:W1:Y:S01]  /*85e0*/  LDS R56, [R14.X4+0x3300] ;  /* 0x003300000e387984 */ /* 0x000e620000004800 */
[-C--:B------:R-:W-:Y:S02]  /*85f0*/  FFMA R23, R105, R24.reuse, R48 ;  /* 0x0000001869177223 */ /* 0x080fe40000000030 */
[-C--:B------:R-:W-:Y:S01]  /*8600*/  FFMA R76, R107, R24.reuse, R76 ;  /* 0x000000186b4c7223 */ /* 0x080fe2000000004c */
[----:B------:R-:W2:Y:S01]  /*8610*/  LDS R48, [R14.X4+0x3320] ;  /* 0x003320000e307984 */ /* 0x000ea20000004800 */
[----:B------:R-:W-:-:S02]  /*8620*/  FFMA R94, R109, R24, R94 ;  /* 0x000000186d5e7223 */ /* 0x000fc4000000005e */
[----:B------:R-:W-:Y:S02]  /*8630*/  FFMA R108, R111, R24, R108 ;  /* 0x000000186f6c7223 */ /* 0x000fe4000000006c */
[-C--:B------:R-:W-:Y:S01]  /*8640*/  FFMA R97, R103, R32.reuse, R97 ;  /* 0x0000002067617223 */ /* 0x080fe20000000061 */
[----:B------:R-:W3:Y:S01]  /*8650*/  LDS R24, [R14.X4+0x3340] ;  /* 0x003340000e187984 */ /* 0x000ee20000004800 */
[-C--:B------:R-:W-:Y:S02]  /*8660*/  FFMA R50, R105, R32.reuse, R50 ;  /* 0x0000002069327223 */ /* 0x080fe40000000032 */
[-C--:B------:R-:W-:Y:S02]  /*8670*/  FFMA R78, R107, R32.reuse, R78 ;  /* 0x000000206b4e7223 */ /* 0x080fe4000000004e */
[-C--:B------:R-:W-:Y:S02]  /*8680*/  FFMA R96, R109, R32.reuse, R96 ;  /* 0x000000206d607223 */ /* 0x080fe40000000060 */
[----:B------:R-:W-:-:S02]  /*8690*/  FFMA R110, R111, R32, R110 ;  /* 0x000000206f6e7223 */ /* 0x000fc4000000006e */
[----:B------:R-:W4:Y:S01]  /*86a0*/  LDS R32, [R14.X4+0x3360] ;  /* 0x003360000e207984 */ /* 0x000f220000004800 */
        /* <DEDUP_REMOVED lines=8> */
[----:B------:R-:W0:Y:S01]  /*8730*/  LDS R16, [R14.X4+0x3380] ;  /* 0x003380000e107984 */ /* 0x000e220000004800 */
[C---:B-----5:R-:W-:Y:S02]  /*8740*/  FFMA R73, R40.reuse, R65, R116 ;  /* 0x0000004128497223 */ /* 0x060fe40000000074 */
[C---:B------:R-:W-:Y:S02]  /*8750*/  FFMA R81, R40.reuse, R37, R120 ;  /* 0x0000002528517223 */ /* 0x040fe40000000078 */
[C---:B------:R-:W-:Y:S02]  /*8760*/  FFMA R83, R40.reuse, R61, R83 ;  /* 0x0000003d28537223 */ /* 0x040fe40000000053 */
[----:B------:R-:W-:-:S02]  /*8770*/  FFMA R49, R40, R41, R49 ;  /* 0x0000002928317223 */ /* 0x000fc40000000031 */
[C---:B------:R-:W-:Y:S02]  /*8780*/  FFMA R77, R40.reuse, R57, R77 ;  /* 0x00000039284d7223 */ /* 0x040fe4000000004d */
[C---:B------:R-:W-:Y:S02]  /*8790*/  FFMA R75, R40.reuse, R29, R75 ;  /* 0x0000001d284b7223 */ /* 0x040fe4000000004b */
[C---:B------:R-:W-:Y:S02]  /*87a0*/  FFMA R71, R40.reuse, R25, R71 ;  /* 0x0000001928477223 */ /* 0x040fe40000000047 */
[----:B------:R-:W-:Y:S02]  /*87b0*/  FFMA R99, R40, R33, R99 ;  /* 0x0000002128637223 */ /* 0x000fe40000000063 */
[----:B------:R-:W5:Y:S01]  /*87c0*/  LDS R40, [R14.X4+0x3480] ;  /* 0x003480000e287984 */ /* 0x000f620000004800 */
[C---:B------:R-:W-:Y:S02]  /*87d0*/  FFMA R100, R64.reuse, R103, R100 ;  /* 0x0000006740647223 */ /* 0x040fe40000000064 */
[----:B------:R-:W-:-:S02]  /*87e0*/  FFMA R102, R64, R105, R102 ;  /* 0x0000006940667223 */ /* 0x000fc40000000066 */
[C---:B------:R-:W-:Y:S02]  /*87f0*/  FFMA R104, R64.reuse, R107, R104 ;  /* 0x0000006b40687223 */ /* 0x040fe40000000068 */
[C---:B------:R-:W-:Y:S02]  /*8800*/  FFMA R112, R64.reuse, R109, R112 ;  /* 0x0000006d40707223 */ /* 0x040fe40000000070 */
[----:B------:R-:W-:Y:S02]  /*8810*/  FFMA R64, R64, R111, R113 ;  /* 0x0000006f40407223 */ /* 0x000fe40000000071 */
[C---:B-1----:R-:W-:Y:S02]  /*8820*/  FFMA R101, R56.reuse, R65, R100 ;  /* 0x0000004138657223 */ /* 0x042fe40000000064 */
[C---:B------:R-:W-:Y:S02]  /*8830*/  FFMA R103, R56.reuse, R37, R122 ;  /* 0x0000002538677223 */ /* 0x040fe4000000007a */
[----:B------:R-:W-:-:S02]  /*8840*/  FFMA R87, R56, R61, R87 ;  /* 0x0000003d38577223 */ /* 0x000fc40000000057 */
[C---:B------:R-:W-:Y:S02]  /*8850*/  FFMA R89, R56.reuse, R41, R89 ;  /* 0x0000002938597223 */ /* 0x040fe40000000059 */
[C---:B------:R-:W-:Y:S02]  /*8860*/  FFMA R91, R56.reuse, R57, R91 ;  /* 0x00000039385b7223 */ /* 0x040fe4000000005b */
[C---:B------:R-:W-:Y:S02]  /*8870*/  FFMA R93, R56.reuse, R29, R93 ;  /* 0x0000001d385d7223 */ /* 0x040fe4000000005d */
[C---:B------:R-:W-:Y:S02]  /*8880*/  FFMA R95, R56.reuse, R25, R95 ;  /* 0x00000019385f7223 */ /* 0x040fe4000000005f */
[----:B------:R-:W-:Y:S02]  /*8890*/  FFMA R97, R56, R33, R97 ;  /* 0x0000002138617223 */ /* 0x000fe40000000061 */
[C---:B--2---:R-:W-:Y:S01]  /*88a0*/  FFMA R105, R48.reuse, R65, R102 ;  /* 0x0000004130697223 */ /* 0x044fe20000000066 */
[----:B------:R-:W1:Y:S01]  /*88b0*/  LDS R56, [R14.X4+0x34a0] ;  /* 0x0034a0000e387984 */ /* 0x000e620000004800 */
[----:B------:R-:W-:-:S02]  /*88c0*/  FFMA R107, R48, R37, R80 ;  /* 0x00000025306b7223 */ /* 0x000fc40000000050 */
[C---:B------:R-:W-:Y:S02]  /*88d0*/  FFMA R109, R48.reuse, R61, R20 ;  /* 0x0000003d306d7223 */ /* 0x040fe40000000014 */
[C---:B------:R-:W-:Y:S01]  /*88e0*/  FFMA R111, R48.reuse, R41, R22 ;  /* 0x00000029306f7223 */ /* 0x040fe20000000016 */
[----:B------:R-:W2:Y:S01]  /*88f0*/  LDS R20, [R14.X4+0x34c0] ;  /* 0x0034c0000e147984 */ /* 0x000ea20000004800 */
[C---:B------:R-:W-:Y:S02]  /*8900*/  FFMA R113, R48.reuse, R57, R44 ;  /* 0x0000003930717223 */ /* 0x040fe4000000002c */
[----:B------:R-:W-:Y:S01]  /*8910*/  FFMA R23, R48, R25, R23 ;  /* 0x0000001930177223 */ /* 0x000fe20000000017 */
[----:B------:R-:W1:Y:S01]  /*8920*/  LDS R22, [R14.X4+0x34e0] ;  /* 0x0034e0000e167984 */ /* 0x000e620000004800 */
[C---:B---3--:R-:W-:Y:S02]  /*8930*/  FFMA R119, R24.reuse, R65, R104 ;  /* 0x0000004118777223 */ /* 0x048fe40000000068 */
[----:B------:R-:W-:-:S02]  /*8940*/  FFMA R121, R24, R37, R82 ;  /* 0x0000002518797223 */ /* 0x000fc40000000052 */
[C---:B------:R-:W-:Y:S02]  /*8950*/  FFMA R123, R24.reuse, R61, R52 ;  /* 0x0000003d187b7223 */ /* 0x040fe40000000034 */
[C---:B------:R-:W-:Y:S02]  /*8960*/  FFMA R125, R24.reuse, R41, R54 ;  /* 0x00000029187d7223 */ /* 0x040fe40000000036 */
[C---:B------:R-:W-:Y:S02]  /*8970*/  FFMA R72, R24.reuse, R57, R72 ;  /* 0x0000003918487223 */ /* 0x040fe40000000048 */
[----:B------:R-:W-:Y:S02]  /*8980*/  FFMA R76, R24, R25, R76 ;  /* 0x00000019184c7223 */ /* 0x000fe4000000004c */
[C---:B----4-:R-:W-:Y:S02]  /*8990*/  FFMA R112, R32.reuse, R65, R112 ;  /* 0x0000004120707223 */ /* 0x050fe40000000070 */
[----:B------:R-:W-:-:S02]  /*89a0*/  FFMA R84, R32, R37, R84 ;  /* 0x0000002520547223 */ /* 0x000fc40000000054 */
[C---:B------:R-:W-:Y:S02]  /*89b0*/  FFMA R86, R32.reuse, R61, R86 ;  /* 0x0000003d20567223 */ /* 0x040fe40000000056 */
[C---:B------:R-:W-:Y:S02]  /*89c0*/  FFMA R88, R32.reuse, R41, R88 ;  /* 0x0000002920587223 */ /* 0x040fe40000000058 */
[C---:B------:R-:W-:Y:S02]  /*89d0*/  FFMA R90, R32.reuse, R57, R90 ;  /* 0x00000039205a7223 */ /* 0x040fe4000000005a */
        /* <DEDUP_REMOVED lines=13> */
[C---:B------:R-:W-:Y:S02]  /*8ab0*/  FFMA R92, R32.reuse, R29, R92 ;  /* 0x0000001d205c7223 */ /* 0x040fe4000000005c */
[----:B------:R-:W-:Y:S01]  /*8ac0*/  FFMA R96, R32, R33, R96 ;  /* 0x0000002120607223 */ /* 0x000fe20000000060 */
[----:B------:R-:W0:Y:S01]  /*8ad0*/  LDS R29, [R14.X4+0x3500] ;  /* 0x003500000e1d7984 */ /* 0x000e220000004800 */
[----:B-----5:R-:W-:-:S02]  /*8ae0*/  FFMA R16, R40, R66, R45 ;  /* 0x0000004228107223 */ /* 0x020fc4000000002d */
[-C--:B------:R-:W-:Y:S01]  /*8af0*/  FFMA R36, R40, R42.reuse, R21 ;  /* 0x0000002a28247223 */ /* 0x080fe20000000015 */
[----:B------:R-:W3:Y:S04]  /*8b00*/  LDS R33, [R14.X4+0x3520] ;  /* 0x003520000e217984 */ /* 0x000ee80000004800 */
[----:B------:R-:W4:Y:S04]  /*8b10*/  LDS R21, [R14.X4+0x3540] ;  /* 0x003540000e157984 */ /* 0x000f280000004800 */
[----:B------:R-:W5:Y:S01]  /*8b20*/  LDS R45, [R14.X4+0x3640] ;  /* 0x003640000e2d7984 */ /* 0x000f620000004800 */
[----:B-1----:R-:W-:-:S02]  /*8b30*/  FFMA R60, R56, R42, R49 ;  /* 0x0000002a383c7223 */ /* 0x002fc40000000031 */
[----:B------:R-:W-:Y:S01]  /*8b40*/  FFMA R32, R40, R62, R51 ;  /* 0x0000003e28207223 */ /* 0x000fe20000000033 */
[----:B------:R-:W1:Y:S01]  /*8b50*/  LDS R49, [R14.X4+0x3680] ;  /* 0x003680000e317984 */ /* 0x000e620000004800 */
[----:B------:R-:W-:Y:S02]  /*8b60*/  FFMA R80, R56, R30, R75 ;  /* 0x0000001e38507223 */ /* 0x000fe4000000004b */
[C---:B------:R-:W-:Y:S01]  /*8b70*/  FFMA R24, R40.reuse, R38, R47 ;  /* 0x0000002628187223 */ /* 0x040fe2000000002f */
[----:B------:R-:W1:Y:S01]  /*8b80*/  LDS R51, [R14.X4+0x36a0] ;  /* 0x0036a0000e337984 */ /* 0x000e620000004800 */
[C---:B------:R-:W-:Y:S02]  /*8b90*/  FFMA R46, R40.reuse, R30, R85 ;  /* 0x0000001e282e7223 */ /* 0x040fe40000000055 */
[----:B------:R-:W-:Y:S01]  /*8ba0*/  FFMA R48, R40, R26, R53 ;  /* 0x0000001a28307223 */ /* 0x000fe20000000035 */
[----:B------:R-:W1:Y:S01]  /*8bb0*/  LDS R47, [R14.X4+0x3660] ;  /* 0x003660000e2f7984 */ /* 0x000e620000004800 */
[----:B--2---:R-:W-:-:S02]  /*8bc0*/  FFMA R108, R20, R30, R93 ;  /* 0x0000001e146c7223 */ /* 0x004fc4000000005d */
[-C--:B------:R-:W-:Y:S01]  /*8bd0*/  FFMA R115, R22, R30.reuse, R115 ;  /* 0x0000001e16737223 */ /* 0x080fe20000000073 */
[----:B------:R-:W2:Y:S01]  /*8be0*/  LDS R53, [R14.X4+0x36c0] ;  /* 0x0036c0000e357984 */ /* 0x000ea20000004800 */
[-C--:B0-----:R-:W-:Y:S02]  /*8bf0*/  FFMA R74, R29, R30.reuse, R74 ;  /* 0x0000001e1d4a7223 */ /* 0x081fe4000000004a */
[-C--:B---3--:R-:W-:Y:S02]  /*8c00*/  FFMA R92, R33, R30.reuse, R92 ;  /* 0x0000001e215c7223 */ /* 0x088fe4000000005c */
[----:B----4-:R-:W-:Y:S02]  /*8c10*/  FFMA R28, R21, R30, R28 ;  /* 0x0000001e151c7223 */ /* 0x010fe4000000001c */
[----:B------:R-:W0:Y:S01]  /*8c20*/  LDS R30, [R14.X4+0x36e0] ;  /* 0x0036e0000e1e7984 */ /* 0x000e220000004800 */
[----:B-----5:R-:W-:-:S03]  /*8c30*/  FFMA R75, R45, R67, R16 ;  /* 0x000000432d4b7223 */ /* 0x020fc60000000010 */
[----:B------:R-:W3:Y:S01]  /*8c40*/  LDS R16, [R14.X4+0x3700] ;  /* 0x003700000e107984 */ /* 0x000ee20000004800 */
[----:B------:R-:W-:-:S04]  /*8c50*/  IADD3 R15, R15, 0x1, RZ ;  /* 0x000000010f0f7810 */ /* 0x000fc80007ffe0ff */
[----:B------:R-:W-:Y:S01]  /*8c60*/  ISETP.GE.U32.AND P0, PT, R15, 0x2, PT ;  /* 0x000000020f00780c */ /* 0x000fe20003f06070 */
        /* <DEDUP_REMOVED lines=15> */
[----:B------:R-:W-:Y:S02]  /*8d60*/  FFMA R22, R22, R34, R117 ;  /* 0x0000002216167223 */ /* 0x000fe40000000075 */
[C---:B------:R-:W-:Y:S02]  /*8d70*/  FFMA R121, R29.reuse, R38, R121 ;  /* 0x000000261d797223 */ /* 0x040fe40000000079 */
[----:B------:R-:W-:-:S02]  /*8d80*/  FFMA R123, R29, R62, R123 ;  /* 0x0000003e1d7b7223 */ /* 0x000fc4000000007b */
[C---:B------:R-:W-:Y:S02]  /*8d90*/  FFMA R84, R33.reuse, R38, R84 ;  /* 0x0000002621547223 */ /* 0x040fe40000000054 */
[----:B------:R-:W-:Y:S02]  /*8da0*/  FFMA R86, R33, R62, R86 ;  /* 0x0000003e21567223 */ /* 0x000fe40000000056 */
        /* <DEDUP_REMOVED lines=13> */
[----:B------:R-:W-:Y:S02]  /*8e80*/  FFMA R62, R21, R62, R61 ;  /* 0x0000003e153e7223 */ /* 0x000fe4000000003d */
[-C--:B------:R-:W-:Y:S02]  /*8e90*/  FFMA R40, R40, R34.reuse, R55 ;  /* 0x0000002228287223 */ /* 0x080fe40000000037 */
[----:B------:R-:W-:-:S02]  /*8ea0*/  FFMA R56, R56, R34, R99 ;  /* 0x0000002238387223 */ /* 0x000fc40000000063 */
[-C--:B------:R-:W-:Y:S02]  /*8eb0*/  FFMA R78, R29, R34.reuse, R78 ;  /* 0x000000221d4e7223 */ /* 0x080fe4000000004e */
[----:B------:R-:W-:Y:S02]  /*8ec0*/  FFMA R96, R33, R34, R96 ;  /* 0x0000002221607223 */ /* 0x000fe40000000060 */
[C---:B------:R-:W-:Y:S02]  /*8ed0*/  FFMA R66, R21.reuse, R66, R65 ;  /* 0x0000004215427223 */ /* 0x040fe40000000041 */
[C---:B------:R-:W-:Y:S02]  /*8ee0*/  FFMA R42, R21.reuse, R42, R41 ;  /* 0x0000002a152a7223 */ /* 0x040fe40000000029 */
[C---:B------:R-:W-:Y:S02]  /*8ef0*/  FFMA R58, R21.reuse, R58, R57 ;  /* 0x0000003a153a7223 */ /* 0x040fe40000000039 */
        /* <DEDUP_REMOVED lines=22> */
[C---:B------:R-:W-:Y:S02]  /*9060*/  FFMA R83, R47.reuse, R39, R52 ;  /* 0x000000272f537223 */ /* 0x040fe40000000034 */
[C---:B------:R-:W-:Y:S02]  /*9070*/  FFMA R87, R47.reuse, R63, R54 ;  /* 0x0000003f2f577223 */ /* 0x040fe40000000036 */
[----:B------:R-:W-:-:S02]  /*9080*/  FFMA R65, R47, R31, R80 ;  /* 0x0000001f2f417223 */ /* 0x000fc40000000050 */
[C---:B--2---:R-:W-:Y:S02]  /*9090*/  FFMA R51, R53.reuse, R67, R119 ;  /* 0x0000004335337223 */ /* 0x044fe40000000077 */
[C---:B------:R-:W-:Y:S02]  /*90a0*/  FFMA R23, R53.reuse, R39, R121 ;  /* 0x0000002735177223 */ /* 0x040fe40000000079 */
[C---:B------:R-:W-:Y:S02]  /*90b0*/  FFMA R20, R53.reuse, R63, R123 ;  /* 0x0000003f35147223 */ /* 0x040fe4000000007b */
[----:B------:R-:W-:Y:S02]  /*90c0*/  FFMA R117, R53, R31, R74 ;  /* 0x0000001f35757223 */ /* 0x000fe4000000004a */
[C---:B0-----:R-:W-:Y:S02]  /*90d0*/  FFMA R24, R30.reuse, R39, R84 ;  /* 0x000000271e187223 */ /* 0x041fe40000000054 */
[----:B------:R-:W-:-:S02]  /*90e0*/  FFMA R86, R30, R63, R86 ;  /* 0x0000003f1e567223 */ /* 0x000fc40000000056 */
[----:B------:R-:W-:Y:S02]  /*90f0*/  FFMA R92, R30, R31, R92 ;  /* 0x0000001f1e5c7223 */ /* 0x000fe4000000005c */
[C---:B---3--:R-:W-:Y:S02]  /*9100*/  FFMA R34, R16.reuse, R39, R38 ;  /* 0x0000002710227223 */ /* 0x048fe40000000026 */
[----:B------:R-:W-:Y:S02]  /*9110*/  FFMA R32, R16, R63, R62 ;  /* 0x0000003f10207223 */ /* 0x000fe4000000003e */
        /* <DEDUP_REMOVED lines=21> */
[C---:B------:R-:W-:Y:S02]  /*9270*/  FFMA R63, R16.reuse, R27, R26 ;  /* 0x0000001b103f7223 */ /* 0x040fe4000000001a */
[----:B------:R-:W-:Y:S01]  /*9280*/  FFMA R110, R16, R35, R110 ;  /* 0x00000023106e7223 */ /* 0x000fe2000000006e */
[----:B------:R-:W-:Y:S01]  /*9290*/  @P0 CALL.REL.NOINC `(.L_x_0) ;  /* 0x0000001000000944 */ /* 0x000fe20003c00000 */
[----:B------:R-:W-:Y:S05]  /*92a0*/  BRA `(.L_x_1) ;  /* 0xffff776000007947 */ /* 0x000fea000383ffff */
.L_x_0:
[----:B------:R-:W-:-:S05]  /*92b0*/  SHF.R.S32.HI R3, RZ, 0x4, R3 ;  /* 0x00000004ff037819 */ /* 0x000fca0000011403 */
[----:B------:R-:W-:-:S04]  /*92c0*/  IMAD R18, R3, 0x6200, R18 ;  /* 0x0000620003127824 */ /* 0x000fc800078e0212 */
[----:B------:R-:W-:-:S04]  /*92d0*/  IMAD R18, R69, 0x62000, R18 ;  /* 0x0006200045127824 */ /* 0x000fc800078e0212 */
[----:B------:R-:W-:-:S04]  /*92e0*/  IMAD R18, R19, 0x70, R18 ;  /* 0x0000007013127824 */ /* 0x000fc800078e0212 */
[----:B------:R-:W-:-:S04]  /*92f0*/  IMAD R2, R13, 0x38, R18 ;  /* 0x000000380d027824 */ /* 0x000fc800078e0212 */
[----:B------:R-:W-:-:S05]  /*9300*/  IMAD.WIDE R2, R2, R17, c[0x0][0x170] ;  /* 0x00005c0002027625 */ /* 0x000fca00078e0211 */
[----:B------:R-:W-:Y:S04]  /*9310*/  STG.E [R2.64], R75 ;  /* 0x0000004b02007986 */ /* 0x000fe8000c101904 */
[----:B------:R-:W-:Y:S04]  /*9320*/  STG.E [R2.64+0x20], R91 ;  /* 0x0000205b02007986 */ /* 0x000fe8000c101904 */
        /* <DEDUP_REMOVED lines=53> */
[----:B------:R-:W-:Y:S01]  /*9680*/  STG.E [R2.64+0x157c0], R110 ;  /* 0x0157c06e02007986 */ /* 0x000fe2000c101904 */
[----:B------:R-:W-:Y:S05]  /*9690*/  EXIT ;  /* 0x000000000000794d */ /* 0x000fea0003800000 */
.L_x_2:
[----:B------:R-:W-:-:S00]  /*96a0*/  BRA `(.L_x_2) ;  /* 0xfffffff000007947 */ /* 0x000fc0000383ffff */
[----:B------:R-:W-:-:S00]  /*96b0*/  NOP ;  /* 0x0000000000007918 */ /* 0x000fc00000000000 */
        /* <DEDUP_REMOVED lines=12> */
.L_x_3:


//--------------------- .nv.shared.candidate5     --------------------------
	.section	.nv.shared.candidate5,"aw",@nobits
	.align	4
.nv.shared.candidate5:
	.zero		30720
